	.target	sm_90a

	.elftype	@"ET_EXEC"


//--------------------- .note.nv.tkinfo           --------------------------
	.section	.note.nv.tkinfo,"",@"SHT_NOTE"
	.sectionflags	@"SHF_NOTE_NV_TKINFO"
	.tkinfo
        /*0018*/ 	.word	0x00000002
        /*0030*/ 	.string	""
        /*0030*/ 	.string	"ptxas"
        /*0030*/ 	.string	"Cuda compilation tools, release 13.0, V13.0.88"
        /*0030*/ 	.string	"Build cuda_13.0.r13.0/compiler.36424714_0"
        /*0030*/ 	.string	"-arch sm_90a -m 64 "



//--------------------- .note.nv.cuinfo           --------------------------
	.section	.note.nv.cuinfo,"",@"SHT_NOTE"
	.sectionflags	@"SHF_NOTE_NV_CUINFO"
        /*0018*/ 	.short	0x0002
        /*001a*/ 	.short	0x005a
        /*001c*/ 	.short	0x0082
	.zero		2


//--------------------- .nv.info                  --------------------------
	.section	.nv.info,"",@"SHT_CUDA_INFO"
	.align	4


	//----- nvinfo : EIATTR_REGCOUNT
	.align		4
        /*0000*/ 	.byte	0x04, 0x2f
        /*0002*/ 	.short	(.L_15 - .L_14)
	.align		4
.L_14:
        /*0004*/ 	.word	index@(_ZN7cutlass13device_kernelINS_4gemm6kernel13GemmUniversalIN4cute5tupleIJiiiiEEENS1_10collective13CollectiveMmaINS1_34MainloopSm90TmaGmmaWarpSpecializedILi9ENS5_IJNS4_1CILi1EEESB_SB_EEENS1_35KernelTmaWarpSpecializedCooperativeEEENS5_IJNSA_ILi128EEENSA_ILi256EEENSA_ILi32EEEEEENS_10bfloat16_tENS5_IJlSB_lEEESJ_SK_NS4_8TiledMMAINS4_8MMA_AtomIJNS4_4SM904GMMA28MMA_64x256x16_F32BF16BF16_SSILNSO_5MajorE0ELSQ_0ELNSO_7ScaleInE1ELSR_1EEEEEENS4_6LayoutINS5_IJNSA_ILi2EEESB_SB_EEENS5_IJSB_NSA_ILi0EEESX_EEEEENS5_IJNS4_10UnderscoreES10_S10_EEEEENS4_13SM90_TMA_LOADENS4_14ComposedLayoutINS4_7SwizzleILi2ELi4ELi3EEENS4_18smem_ptr_flag_bitsILi16EEENSU_INS5_IJNSA_ILi8EEESH_EEENS5_IJSH_SB_EEEEEEEvNS4_8identityES13_S1D_vS1E_EENS_8epilogue10collective6detail29Sm90TmaWarpSpecializedAdapterINS1H_15DefaultEpilogueISJ_SK_SK_NS1G_6thread17LinearCombinationISJ_Li1EffLNS1L_9ScaleType4KindE0ELNS_15FloatRoundStyleE2ESJ_EENS1_15EpilogueDefaultEEEEEvvEEEEvNT_6ParamsE)
        /*0008*/ 	.word	0x000000a8


	//----- nvinfo : EIATTR_FRAME_SIZE
	.align		4
.L_15:
        /*000c*/ 	.byte	0x04, 0x11
        /*000e*/ 	.short	(.L_17 - .L_16)
	.align		4
.L_16:
        /*0010*/ 	.word	index@(_ZN7cutlass13device_kernelINS_4gemm6kernel13GemmUniversalIN4cute5tupleIJiiiiEEENS1_10collective13CollectiveMmaINS1_34MainloopSm90TmaGmmaWarpSpecializedILi9ENS5_IJNS4_1CILi1EEESB_SB_EEENS1_35KernelTmaWarpSpecializedCooperativeEEENS5_IJNSA_ILi128EEENSA_ILi256EEENSA_ILi32EEEEEENS_10bfloat16_tENS5_IJlSB_lEEESJ_SK_NS4_8TiledMMAINS4_8MMA_AtomIJNS4_4SM904GMMA28MMA_64x256x16_F32BF16BF16_SSILNSO_5MajorE0ELSQ_0ELNSO_7ScaleInE1ELSR_1EEEEEENS4_6LayoutINS5_IJNSA_ILi2EEESB_SB_EEENS5_IJSB_NSA_ILi0EEESX_EEEEENS5_IJNS4_10UnderscoreES10_S10_EEEEENS4_13SM90_TMA_LOADENS4_14ComposedLayoutINS4_7SwizzleILi2ELi4ELi3EEENS4_18smem_ptr_flag_bitsILi16EEENSU_INS5_IJNSA_ILi8EEESH_EEENS5_IJSH_SB_EEEEEEEvNS4_8identityES13_S1D_vS1E_EENS_8epilogue10collective6detail29Sm90TmaWarpSpecializedAdapterINS1H_15DefaultEpilogueISJ_SK_SK_NS1G_6thread17LinearCombinationISJ_Li1EffLNS1L_9ScaleType4KindE0ELNS_15FloatRoundStyleE2ESJ_EENS1_15EpilogueDefaultEEEEEvvEEEEvNT_6ParamsE)
        /*0014*/ 	.word	0x00000000


	//----- nvinfo : EIATTR_MIN_STACK_SIZE
	.align		4
.L_17:
        /*0018*/ 	.byte	0x04, 0x12
        /*001a*/ 	.short	(.L_19 - .L_18)
	.align		4
.L_18:
        /*001c*/ 	.word	index@(_ZN7cutlass13device_kernelINS_4gemm6kernel13GemmUniversalIN4cute5tupleIJiiiiEEENS1_10collective13CollectiveMmaINS1_34MainloopSm90TmaGmmaWarpSpecializedILi9ENS5_IJNS4_1CILi1EEESB_SB_EEENS1_35KernelTmaWarpSpecializedCooperativeEEENS5_IJNSA_ILi128EEENSA_ILi256EEENSA_ILi32EEEEEENS_10bfloat16_tENS5_IJlSB_lEEESJ_SK_NS4_8TiledMMAINS4_8MMA_AtomIJNS4_4SM904GMMA28MMA_64x256x16_F32BF16BF16_SSILNSO_5MajorE0ELSQ_0ELNSO_7ScaleInE1ELSR_1EEEEEENS4_6LayoutINS5_IJNSA_ILi2EEESB_SB_EEENS5_IJSB_NSA_ILi0EEESX_EEEEENS5_IJNS4_10UnderscoreES10_S10_EEEEENS4_13SM90_TMA_LOADENS4_14ComposedLayoutINS4_7SwizzleILi2ELi4ELi3EEENS4_18smem_ptr_flag_bitsILi16EEENSU_INS5_IJNSA_ILi8EEESH_EEENS5_IJSH_SB_EEEEEEEvNS4_8identityES13_S1D_vS1E_EENS_8epilogue10collective6detail29Sm90TmaWarpSpecializedAdapterINS1H_15DefaultEpilogueISJ_SK_SK_NS1G_6thread17LinearCombinationISJ_Li1EffLNS1L_9ScaleType4KindE0ELNS_15FloatRoundStyleE2ESJ_EENS1_15EpilogueDefaultEEEEEvvEEEEvNT_6ParamsE)
        /*0020*/ 	.word	0x00000000
.L_19:


//--------------------- .nv.compat                --------------------------
	.section	.nv.compat,"",@"SHT_CUDA_COMPAT_INFO"
	.align	4
        /*0000*/ 	.byte	0x02, 0x09, 0x01, 0x00, 0x02, 0x02, 0x04, 0x00, 0x02, 0x05, 0x05, 0x00, 0x03, 0x07, 0x01, 0x01
        /*0010*/ 	.byte	0x02, 0x03, 0x01, 0x00, 0x02, 0x06, 0x01, 0x00, 0x04, 0x0b, 0x08, 0x00, 0x00, 0x00, 0x00, 0x00
        /*0020*/ 	.byte	0x00, 0x00, 0x00, 0x00


//--------------------- .nv.info._ZN7cutlass13device_kernelINS_4gemm6kernel13GemmUniversalIN4cute5tupleIJiiiiEEENS1_10collective13CollectiveMmaINS1_34MainloopSm90TmaGmmaWarpSpecializedILi9ENS5_IJNS4_1CILi1EEESB_SB_EEENS1_35KernelTmaWarpSpecializedCooperativeEEENS5_IJNSA_ILi128EEENSA_ILi256EEENSA_ILi32EEEEEENS_10bfloat16_tENS5_IJlSB_lEEESJ_SK_NS4_8TiledMMAINS4_8MMA_AtomIJNS4_4SM904GMMA28MMA_64x256x16_F32BF16BF16_SSILNSO_5MajorE0ELSQ_0ELNSO_7ScaleInE1ELSR_1EEEEEENS4_6LayoutINS5_IJNSA_ILi2EEESB_SB_EEENS5_IJSB_NSA_ILi0EEESX_EEEEENS5_IJNS4_10UnderscoreES10_S10_EEEEENS4_13SM90_TMA_LOADENS4_14ComposedLayoutINS4_7SwizzleILi2ELi4ELi3EEENS4_18smem_ptr_flag_bitsILi16EEENSU_INS5_IJNSA_ILi8EEESH_EEENS5_IJSH_SB_EEEEEEEvNS4_8identityES13_S1D_vS1E_EENS_8epilogue10collective6detail29Sm90TmaWarpSpecializedAdapterINS1H_15DefaultEpilogueISJ_SK_SK_NS1G_6thread17LinearCombinationISJ_Li1EffLNS1L_9ScaleType4KindE0ELNS_15FloatRoundStyleE2ESJ_EENS1_15EpilogueDefaultEEEEEvvEEEEvNT_6ParamsE --------------------------
	.section	.nv.info._ZN7cutlass13device_kernelINS_4gemm6kernel13GemmUniversalIN4cute5tupleIJiiiiEEENS1_10collective13CollectiveMmaINS1_34MainloopSm90TmaGmmaWarpSpecializedILi9ENS5_IJNS4_1CILi1EEESB_SB_EEENS1_35KernelTmaWarpSpecializedCooperativeEEENS5_IJNSA_ILi128EEENSA_ILi256EEENSA_ILi32EEEEEENS_10bfloat16_tENS5_IJlSB_lEEESJ_SK_NS4_8TiledMMAINS4_8MMA_AtomIJNS4_4SM904GMMA28MMA_64x256x16_F32BF16BF16_SSILNSO_5MajorE0ELSQ_0ELNSO_7ScaleInE1ELSR_1EEEEEENS4_6LayoutINS5_IJNSA_ILi2EEESB_SB_EEENS5_IJSB_NSA_ILi0EEESX_EEEEENS5_IJNS4_10UnderscoreES10_S10_EEEEENS4_13SM90_TMA_LOADENS4_14ComposedLayoutINS4_7SwizzleILi2ELi4ELi3EEENS4_18smem_ptr_flag_bitsILi16EEENSU_INS5_IJNSA_ILi8EEESH_EEENS5_IJSH_SB_EEEEEEEvNS4_8identityES13_S1D_vS1E_EENS_8epilogue10collective6detail29Sm90TmaWarpSpecializedAdapterINS1H_15DefaultEpilogueISJ_SK_SK_NS1G_6thread17LinearCombinationISJ_Li1EffLNS1L_9ScaleType4KindE0ELNS_15FloatRoundStyleE2ESJ_EENS1_15EpilogueDefaultEEEEEvvEEEEvNT_6ParamsE,"",@"SHT_CUDA_INFO"
	.sectionflags	@""
	.align	4


	//----- nvinfo : EIATTR_CUDA_API_VERSION
	.align		4
        /*0000*/ 	.byte	0x04, 0x37
        /*0002*/ 	.short	(.L_21 - .L_20)
.L_20:
        /*0004*/ 	.word	0x00000082


	//----- nvinfo : EIATTR_KPARAM_INFO
	.align		4
.L_21:
        /*0008*/ 	.byte	0x04, 0x17
        /*000a*/ 	.short	(.L_23 - .L_22)
.L_22:
        /*000c*/ 	.word	0x00000000
        /*0010*/ 	.short	0x0000
        /*0012*/ 	.short	0x0070
        /*0014*/ 	.byte	0x00, 0xf0, 0x01, 0x10


	//----- nvinfo : EIATTR_SPARSE_MMA_MASK
	.align		4
.L_23:
        /*0018*/ 	.byte	0x03, 0x50
        /*001a*/ 	.short	0x0000


	//----- nvinfo : EIATTR_MAXREG_COUNT
	.align		4
        /*001c*/ 	.byte	0x03, 0x1b
        /*001e*/ 	.short	0x00a8


	//----- nvinfo : EIATTR_NUM_BARRIERS
	.align		4
        /*0020*/ 	.byte	0x02, 0x4c
        /*0022*/ 	.byte	0x01
	.zero		1


	//----- nvinfo : EIATTR_EXTERNS
	.align		4
        /*0024*/ 	.byte	0x04, 0x0f
        /*0026*/ 	.short	(.L_25 - .L_24)


	//   ....[0]....
	.align		4
.L_24:
        /*0028*/ 	.word	index@(__assertfail)


	//----- nvinfo : EIATTR_MERCURY_ISA_VERSION
	.align		4
.L_25:
        /*002c*/ 	.byte	0x03, 0x5f
        /*002e*/ 	.short	0x0101


	//----- nvinfo : EIATTR_INT_WARP_WIDE_INSTR_OFFSETS
	.align		4
        /*0030*/ 	.byte	0x04, 0x31
        /*0032*/ 	.short	(.L_27 - .L_26)


	//   ....[0]....
.L_26:
        /*0034*/ 	.word	0x00000480


	//   ....[1]....
        /*0038*/ 	.word	0x000004b0


	//   ....[2]....
        /*003c*/ 	.word	0x00000590


	//----- nvinfo : EIATTR_COOP_GROUP_MASK_REGIDS
	.align		4
.L_27:
        /*0040*/ 	.byte	0x04, 0x29
        /*0042*/ 	.short	(.L_29 - .L_28)


	//   ....[0]....
.L_28:
        /*0044*/ 	.word	0xffffffff


	//   ....[1]....
        /*0048*/ 	.word	0xffffffff


	//   ....[2]....
        /*004c*/ 	.word	0xffffffff


	//   ....[3]....
        /*0050*/ 	.word	0xffffffff


	//   ....[4]....
        /*0054*/ 	.word	0xffffffff


	//----- nvinfo : EIATTR_COOP_GROUP_INSTR_OFFSETS
	.align		4
.L_29:
        /*0058*/ 	.byte	0x04, 0x28
        /*005a*/ 	.short	(.L_31 - .L_30)


	//   ....[0]....
.L_30:
        /*005c*/ 	.word	0x00000060


	//   ....[1]....
        /*0060*/ 	.word	0x00000070


	//   ....[2]....
        /*0064*/ 	.word	0x00000130


	//   ....[3]....
        /*0068*/ 	.word	0x00000390


	//   ....[4]....
        /*006c*/ 	.word	0x00001040


	//----- nvinfo : EIATTR_REG_RECONFIG
	.align		4
.L_31:
        /*0070*/ 	.byte	0x01, 0x54
	.zero		2


	//----- nvinfo : EIATTR_SYSCALL_OFFSETS
	.align		4
        /*0074*/ 	.byte	0x04, 0x46
        /*0076*/ 	.short	(.L_33 - .L_32)


	//   ....[0]....
.L_32:
        /*0078*/ 	.word	0x00001200


	//----- nvinfo : EIATTR_MBARRIER_INSTR_OFFSETS
	.align		4
.L_33:
        /*007c*/ 	.byte	0x04, 0x39
        /*007e*/ 	.short	(.L_35 - .L_34)


	//   ....[0]....
.L_34:
        /*0080*/ 	.word	0x00000250
        /*0084*/ 	.word	0x000000ff
        /*0088*/ 	.word	0x00000000
        /*008c*/ 	.short	0x0100
        /*008e*/ 	.byte	0x08
	.zero		1


	//   ....[1]....
        /*0090*/ 	.word	0x00000260
        /*0094*/ 	.word	0x000000ff
        /*0098*/ 	.word	0x00000048
        /*009c*/ 	.short	0x0100
        /*009e*/ 	.byte	0x08
	.zero		1


	//   ....[2]....
        /*00a0*/ 	.word	0x00000270
        /*00a4*/ 	.word	0x000000ff
        /*00a8*/ 	.word	0x00000008
        /*00ac*/ 	.short	0x0100
        /*00ae*/ 	.byte	0x08
	.zero		1


	//   ....[3]....
        /*00b0*/ 	.word	0x00000280
        /*00b4*/ 	.word	0x000000ff
        /*00b8*/ 	.word	0x00000050
        /*00bc*/ 	.short	0x0100
        /*00be*/ 	.byte	0x08
	.zero		1


	//   ....[4]....
        /*00c0*/ 	.word	0x00000290
        /*00c4*/ 	.word	0x000000ff
        /*00c8*/ 	.word	0x00000010
        /*00cc*/ 	.short	0x0100
        /*00ce*/ 	.byte	0x08
	.zero		1


	//   ....[5]....
        /*00d0*/ 	.word	0x000002a0
        /*00d4*/ 	.word	0x000000ff
        /*00d8*/ 	.word	0x00000058
        /*00dc*/ 	.short	0x0100
        /*00de*/ 	.byte	0x08
	.zero		1


	//   ....[6]....
        /*00e0*/ 	.word	0x000002b0
        /*00e4*/ 	.word	0x000000ff
        /*00e8*/ 	.word	0x00000018
        /*00ec*/ 	.short	0x0100
        /*00ee*/ 	.byte	0x08
	.zero		1


	//   ....[7]....
        /*00f0*/ 	.word	0x000002c0
        /*00f4*/ 	.word	0x000000ff
        /*00f8*/ 	.word	0x00000060
        /*00fc*/ 	.short	0x0100
        /*00fe*/ 	.byte	0x08
	.zero		1


	//   ....[8]....
        /*0100*/ 	.word	0x000002d0
        /*0104*/ 	.word	0x000000ff
        /*0108*/ 	.word	0x00000020
        /*010c*/ 	.short	0x0100
        /*010e*/ 	.byte	0x08
	.zero		1


	//   ....[9]....
        /*0110*/ 	.word	0x000002e0
        /*0114*/ 	.word	0x000000ff
        /*0118*/ 	.word	0x00000068
        /*011c*/ 	.short	0x0100
        /*011e*/ 	.byte	0x08
	.zero		1


	//   ....[10]....
        /*0120*/ 	.word	0x000002f0
        /*0124*/ 	.word	0x000000ff
        /*0128*/ 	.word	0x00000028
        /*012c*/ 	.short	0x0100
        /*012e*/ 	.byte	0x08
	.zero		1


	//   ....[11]....
        /*0130*/ 	.word	0x00000300
        /*0134*/ 	.word	0x000000ff
        /*0138*/ 	.word	0x00000070
        /*013c*/ 	.short	0x0100
        /*013e*/ 	.byte	0x08
	.zero		1


	//   ....[12]....
        /*0140*/ 	.word	0x00000310
        /*0144*/ 	.word	0x000000ff
        /*0148*/ 	.word	0x00000030
        /*014c*/ 	.short	0x0100
        /*014e*/ 	.byte	0x08
	.zero		1


	//   ....[13]....
        /*0150*/ 	.word	0x00000320
        /*0154*/ 	.word	0x000000ff
        /*0158*/ 	.word	0x00000078
        /*015c*/ 	.short	0x0100
        /*015e*/ 	.byte	0x08
	.zero		1


	//   ....[14]....
        /*0160*/ 	.word	0x00000330
        /*0164*/ 	.word	0x000000ff
        /*0168*/ 	.word	0x00000038
        /*016c*/ 	.short	0x0100
        /*016e*/ 	.byte	0x08
	.zero		1


	//   ....[15]....
        /*0170*/ 	.word	0x00000340
        /*0174*/ 	.word	0x000000ff
        /*0178*/ 	.word	0x00000080
        /*017c*/ 	.short	0x0100
        /*017e*/ 	.byte	0x08
	.zero		1


	//   ....[16]....
        /*0180*/ 	.word	0x00000350
        /*0184*/ 	.word	0x000000ff
        /*0188*/ 	.word	0x00000040
        /*018c*/ 	.short	0x0100
        /*018e*/ 	.byte	0x08
	.zero		1


	//   ....[17]....
        /*0190*/ 	.word	0x00000360
        /*0194*/ 	.word	0x000000ff
        /*0198*/ 	.word	0x00000088
        /*019c*/ 	.short	0x0100
        /*019e*/ 	.byte	0x08
	.zero		1


	//   ....[18]....
        /*01a0*/ 	.word	0x00000600
        /*01a4*/ 	.word	0x000000ff
        /*01a8*/ 	.word	0x000000a0
        /*01ac*/ 	.short	0x0100
        /*01ae*/ 	.byte	0x06
	.zero		1


	//   ....[19]....
        /*01b0*/ 	.word	0x00000660
        /*01b4*/ 	.word	0x000000ff
        /*01b8*/ 	.word	0x000000a8
        /*01bc*/ 	.short	0x0100
        /*01be*/ 	.byte	0x06
	.zero		1


	//   ....[20]....
        /*01c0*/ 	.word	0x00001280
        /*01c4*/ 	.word	0x00000003
        /*01c8*/ 	.word	0x00000000
        /*01cc*/ 	.short	0x010a
        /*01ce*/ 	.byte	0x3f
	.zero		1


	//   ....[21]....
        /*01d0*/ 	.word	0x000012c0
        /*01d4*/ 	.word	0x00000003
        /*01d8*/ 	.word	0x00000000
        /*01dc*/ 	.short	0x010a
        /*01de*/ 	.byte	0x3f
	.zero		1


	//   ....[22]....
        /*01e0*/ 	.word	0x00001570
        /*01e4*/ 	.word	0x000000ff
        /*01e8*/ 	.word	0x00000000
        /*01ec*/ 	.short	0x010a
        /*01ee*/ 	.byte	0x04
	.zero		1


	//   ....[23]....
        /*01f0*/ 	.word	0x000015b0
        /*01f4*/ 	.word	0x000000ff
        /*01f8*/ 	.word	0x00000000
        /*01fc*/ 	.short	0x010a
        /*01fe*/ 	.byte	0x04
	.zero		1


	//   ....[24]....
        /*0200*/ 	.word	0x00001720
        /*0204*/ 	.word	0x000000ff
        /*0208*/ 	.word	0x00000000
        /*020c*/ 	.short	0x0101
        /*020e*/ 	.byte	0x04
	.zero		1


	//   ....[25]....
        /*0210*/ 	.word	0x00001920
        /*0214*/ 	.word	0x000000ff
        /*0218*/ 	.word	0x00000000
        /*021c*/ 	.short	0x0101
        /*021e*/ 	.byte	0x06
	.zero		1


	//   ....[26]....
        /*0220*/ 	.word	0x0000a790
        /*0224*/ 	.word	0x0000000e
        /*0228*/ 	.word	0x00000048
        /*022c*/ 	.short	0x010a
        /*022e*/ 	.byte	0x3f
	.zero		1


	//   ....[27]....
        /*0230*/ 	.word	0x0000ab10
        /*0234*/ 	.word	0x00000006
        /*0238*/ 	.word	0x000000a8
        /*023c*/ 	.short	0x0101
        /*023e*/ 	.byte	0x3f
	.zero		1


	//   ....[28]....
        /*0240*/ 	.word	0x0000b240
        /*0244*/ 	.word	0x00000007
        /*0248*/ 	.word	0x00000000
        /*024c*/ 	.short	0x010a
        /*024e*/ 	.byte	0x3f
	.zero		1


	//   ....[29]....
        /*0250*/ 	.word	0x0000b2c0
        /*0254*/ 	.word	0x00000009
        /*0258*/ 	.word	0x00000000
        /*025c*/ 	.short	0x010a
        /*025e*/ 	.byte	0x3f
	.zero		1


	//   ....[30]....
        /*0260*/ 	.word	0x0000b350
        /*0264*/ 	.word	0x00000006
        /*0268*/ 	.word	0x00000000
        /*026c*/ 	.short	0x010a
        /*026e*/ 	.byte	0x3f
	.zero		1


	//   ....[31]....
        /*0270*/ 	.word	0x0000b3e0
        /*0274*/ 	.word	0x00000009
        /*0278*/ 	.word	0x00000000
        /*027c*/ 	.short	0x010a
        /*027e*/ 	.byte	0x3f
	.zero		1


	//   ....[32]....
        /*0280*/ 	.word	0x0000b470
        /*0284*/ 	.word	0x00000006
        /*0288*/ 	.word	0x00000000
        /*028c*/ 	.short	0x010a
        /*028e*/ 	.byte	0x3f
	.zero		1


	//   ....[33]....
        /*0290*/ 	.word	0x0000b500
        /*0294*/ 	.word	0x00000009
        /*0298*/ 	.word	0x00000000
        /*029c*/ 	.short	0x010a
        /*029e*/ 	.byte	0x3f
	.zero		1


	//   ....[34]....
        /*02a0*/ 	.word	0x0000b590
        /*02a4*/ 	.word	0x00000006
        /*02a8*/ 	.word	0x00000000
        /*02ac*/ 	.short	0x010a
        /*02ae*/ 	.byte	0x3f
	.zero		1


	//   ....[35]....
        /*02b0*/ 	.word	0x0000b620
        /*02b4*/ 	.word	0x00000009
        /*02b8*/ 	.word	0x00000000
        /*02bc*/ 	.short	0x010a
        /*02be*/ 	.byte	0x3f
	.zero		1


	//   ....[36]....
        /*02c0*/ 	.word	0x0000b6b0
        /*02c4*/ 	.word	0x00000003
        /*02c8*/ 	.word	0x00000000
        /*02cc*/ 	.short	0x010a
        /*02ce*/ 	.byte	0x3f
	.zero		1


	//   ....[37]....
        /*02d0*/ 	.word	0x0000b710
        /*02d4*/ 	.word	0x00000003
        /*02d8*/ 	.word	0x00000000
        /*02dc*/ 	.short	0x010a
        /*02de*/ 	.byte	0x3f
	.zero		1


	//   ....[38]....
        /*02e0*/ 	.word	0x0000b770
        /*02e4*/ 	.word	0x00000004
        /*02e8*/ 	.word	0x00000000
        /*02ec*/ 	.short	0x010a
        /*02ee*/ 	.byte	0x3f
	.zero		1


	//   ....[39]....
        /*02f0*/ 	.word	0x0000b840
        /*02f4*/ 	.word	0x0000000e
        /*02f8*/ 	.word	0x00000048
        /*02fc*/ 	.short	0x010a
        /*02fe*/ 	.byte	0x3f
	.zero		1


	//   ....[40]....
        /*0300*/ 	.word	0x0000b910
        /*0304*/ 	.word	0x00000007
        /*0308*/ 	.word	0x00000000
        /*030c*/ 	.short	0x010a
        /*030e*/ 	.byte	0x3f
	.zero		1


	//   ....[41]....
        /*0310*/ 	.word	0x0000b960
        /*0314*/ 	.word	0x00000009
        /*0318*/ 	.word	0x00000000
        /*031c*/ 	.short	0x010a
        /*031e*/ 	.byte	0x3f
	.zero		1


	//   ....[42]....
        /*0320*/ 	.word	0x0000b9b0
        /*0324*/ 	.word	0x00000006
        /*0328*/ 	.word	0x00000000
        /*032c*/ 	.short	0x010a
        /*032e*/ 	.byte	0x3f
	.zero		1


	//   ....[43]....
        /*0330*/ 	.word	0x0000ba00
        /*0334*/ 	.word	0x00000009
        /*0338*/ 	.word	0x00000000
        /*033c*/ 	.short	0x010a
        /*033e*/ 	.byte	0x3f
	.zero		1


	//   ....[44]....
        /*0340*/ 	.word	0x0000ba50
        /*0344*/ 	.word	0x00000006
        /*0348*/ 	.word	0x00000000
        /*034c*/ 	.short	0x010a
        /*034e*/ 	.byte	0x3f
	.zero		1


	//   ....[45]....
        /*0350*/ 	.word	0x0000baa0
        /*0354*/ 	.word	0x00000009
        /*0358*/ 	.word	0x00000000
        /*035c*/ 	.short	0x010a
        /*035e*/ 	.byte	0x3f
	.zero		1


	//   ....[46]....
        /*0360*/ 	.word	0x0000baf0
        /*0364*/ 	.word	0x00000006
        /*0368*/ 	.word	0x00000000
        /*036c*/ 	.short	0x010a
        /*036e*/ 	.byte	0x3f
	.zero		1


	//   ....[47]....
        /*0370*/ 	.word	0x0000bb40
        /*0374*/ 	.word	0x00000009
        /*0378*/ 	.word	0x00000000
        /*037c*/ 	.short	0x010a
        /*037e*/ 	.byte	0x3f
	.zero		1


	//----- nvinfo : EIATTR_NUM_MBARRIERS
	.align		4
.L_35:
        /*0380*/ 	.byte	0x03, 0x38
        /*0382*/ 	.short	0x0014


	//----- nvinfo : EIATTR_EXIT_INSTR_OFFSETS
	.align		4
        /*0384*/ 	.byte	0x04, 0x1c
        /*0386*/ 	.short	(.L_37 - .L_36)


	//   ....[0]....
.L_36:
        /*0388*/ 	.word	0x000006b0


	//   ....[1]....
        /*038c*/ 	.word	0x00000f70


	//   ....[2]....
        /*0390*/ 	.word	0x00009e00


	//   ....[3]....
        /*0394*/ 	.word	0x0000a430


	//   ....[4]....
        /*0398*/ 	.word	0x0000b700


	//----- nvinfo : EIATTR_MAX_THREADS
	.align		4
.L_37:
        /*039c*/ 	.byte	0x04, 0x05
        /*039e*/ 	.short	(.L_39 - .L_38)
.L_38:
        /*03a0*/ 	.word	0x00000180
        /*03a4*/ 	.word	0x00000001
        /*03a8*/ 	.word	0x00000001


	//----- nvinfo : EIATTR_CRS_STACK_SIZE
	.align		4
.L_39:
        /*03ac*/ 	.byte	0x04, 0x1e
        /*03ae*/ 	.short	(.L_41 - .L_40)
.L_40:
        /*03b0*/ 	.word	0x00000000


	//----- nvinfo : EIATTR_CBANK_PARAM_SIZE
	.align		4
.L_41:
        /*03b4*/ 	.byte	0x03, 0x19
        /*03b6*/ 	.short	0x0470


	//----- nvinfo : EIATTR_PARAM_CBANK
	.align		4
        /*03b8*/ 	.byte	0x04, 0x0a
        /*03ba*/ 	.short	(.L_43 - .L_42)
	.align		4
.L_42:
        /*03bc*/ 	.word	index@(.nv.constant0._ZN7cutlass13device_kernelINS_4gemm6kernel13GemmUniversalIN4cute5tupleIJiiiiEEENS1_10collective13CollectiveMmaINS1_34MainloopSm90TmaGmmaWarpSpecializedILi9ENS5_IJNS4_1CILi1EEESB_SB_EEENS1_35KernelTmaWarpSpecializedCooperativeEEENS5_IJNSA_ILi128EEENSA_ILi256EEENSA_ILi32EEEEEENS_10bfloat16_tENS5_IJlSB_lEEESJ_SK_NS4_8TiledMMAINS4_8MMA_AtomIJNS4_4SM904GMMA28MMA_64x256x16_F32BF16BF16_SSILNSO_5MajorE0ELSQ_0ELNSO_7ScaleInE1ELSR_1EEEEEENS4_6LayoutINS5_IJNSA_ILi2EEESB_SB_EEENS5_IJSB_NSA_ILi0EEESX_EEEEENS5_IJNS4_10UnderscoreES10_S10_EEEEENS4_13SM90_TMA_LOADENS4_14ComposedLayoutINS4_7SwizzleILi2ELi4ELi3EEENS4_18smem_ptr_flag_bitsILi16EEENSU_INS5_IJNSA_ILi8EEESH_EEENS5_IJSH_SB_EEEEEEEvNS4_8identityES13_S1D_vS1E_EENS_8epilogue10collective6detail29Sm90TmaWarpSpecializedAdapterINS1H_15DefaultEpilogueISJ_SK_SK_NS1G_6thread17LinearCombinationISJ_Li1EffLNS1L_9ScaleType4KindE0ELNS_15FloatRoundStyleE2ESJ_EENS1_15EpilogueDefaultEEEEEvvEEEEvNT_6ParamsE)
        /*03c0*/ 	.short	0x0210
        /*03c2*/ 	.short	0x0470


	//----- nvinfo : EIATTR_SW_WAR
	.align		4
.L_43:
        /*03c4*/ 	.byte	0x04, 0x36
        /*03c6*/ 	.short	(.L_45 - .L_44)
.L_44:
        /*03c8*/ 	.word	0x00000008
.L_45:


//--------------------- .nv.callgraph             --------------------------
	.section	.nv.callgraph,"",@"SHT_CUDA_CALLGRAPH"
	.align	4
	.sectionentsize	8
	.align		4
        /*0000*/ 	.word	0x00000000
	.align		4
        /*0004*/ 	.word	0xffffffff
	.align		4
        /*0008*/ 	.word	index@(_ZN7cutlass13device_kernelINS_4gemm6kernel13GemmUniversalIN4cute5tupleIJiiiiEEENS1_10collective13CollectiveMmaINS1_34MainloopSm90TmaGmmaWarpSpecializedILi9ENS5_IJNS4_1CILi1EEESB_SB_EEENS1_35KernelTmaWarpSpecializedCooperativeEEENS5_IJNSA_ILi128EEENSA_ILi256EEENSA_ILi32EEEEEENS_10bfloat16_tENS5_IJlSB_lEEESJ_SK_NS4_8TiledMMAINS4_8MMA_AtomIJNS4_4SM904GMMA28MMA_64x256x16_F32BF16BF16_SSILNSO_5MajorE0ELSQ_0ELNSO_7ScaleInE1ELSR_1EEEEEENS4_6LayoutINS5_IJNSA_ILi2EEESB_SB_EEENS5_IJSB_NSA_ILi0EEESX_EEEEENS5_IJNS4_10UnderscoreES10_S10_EEEEENS4_13SM90_TMA_LOADENS4_14ComposedLayoutINS4_7SwizzleILi2ELi4ELi3EEENS4_18smem_ptr_flag_bitsILi16EEENSU_INS5_IJNSA_ILi8EEESH_EEENS5_IJSH_SB_EEEEEEEvNS4_8identityES13_S1D_vS1E_EENS_8epilogue10collective6detail29Sm90TmaWarpSpecializedAdapterINS1H_15DefaultEpilogueISJ_SK_SK_NS1G_6thread17LinearCombinationISJ_Li1EffLNS1L_9ScaleType4KindE0ELNS_15FloatRoundStyleE2ESJ_EENS1_15EpilogueDefaultEEEEEvvEEEEvNT_6ParamsE)
	.align		4
        /*000c*/ 	.word	index@(__assertfail)
	.align		4
        /*0010*/ 	.word	0x00000000
	.align		4
        /*0014*/ 	.word	0xfffffffe
	.align		4
        /*0018*/ 	.word	0x00000000
	.align		4
        /*001c*/ 	.word	0xfffffffd
	.align		4
        /*0020*/ 	.word	0x00000000
	.align		4
        /*0024*/ 	.word	0xfffffffc


//--------------------- .nv.constant4             --------------------------
	.section	.nv.constant4,"a",@progbits
	.align	8
	.align		8
.nv.constant4:
        /*0000*/ 	.dword	__assertfail
	.align		8
        /*0008*/ 	.dword	__unnamed_1
	.align		8
        /*0010*/ 	.dword	_ZN40_INTERNAL_08f8dfa4_4_k_cu_090b3880_242714cuda3std3__45__cpo5beginE
	.align		8
        /*0018*/ 	.dword	_ZN40_INTERNAL_08f8dfa4_4_k_cu_090b3880_242714cuda3std3__45__cpo3endE
	.align		8
        /*0020*/ 	.dword	_ZN40_INTERNAL_08f8dfa4_4_k_cu_090b3880_242714cuda3std3__45__cpo6cbeginE
	.align		8
        /*0028*/ 	.dword	_ZN40_INTERNAL_08f8dfa4_4_k_cu_090b3880_242714cuda3std3__45__cpo4cendE
	.align		8
        /*0030*/ 	.dword	_ZN40_INTERNAL_08f8dfa4_4_k_cu_090b3880_242714cuda3std3__442_GLOBAL__N__08f8dfa4_4_k_cu_090b3880_242716ignoreE
	.align		8
        /*0038*/ 	.dword	_ZN40_INTERNAL_08f8dfa4_4_k_cu_090b3880_242714cuda3std3__419piecewise_constructE
	.align		8
        /*0040*/ 	.dword	_ZN40_INTERNAL_08f8dfa4_4_k_cu_090b3880_242714cuda3std3__48in_placeE
	.align		8
        /*0048*/ 	.dword	_ZN40_INTERNAL_08f8dfa4_4_k_cu_090b3880_242714cuda3std6ranges3__45__cpo4swapE
	.align		8
        /*0050*/ 	.dword	_ZN40_INTERNAL_08f8dfa4_4_k_cu_090b3880_242714cuda3std6ranges3__45__cpo9iter_moveE
	.align		8
        /*0058*/ 	.dword	_ZN40_INTERNAL_08f8dfa4_4_k_cu_090b3880_242714cute7productE
	.align		8
        /*0060*/ 	.dword	_ZN40_INTERNAL_08f8dfa4_4_k_cu_090b3880_242714cute1_E
	.align		8
        /*0068*/ 	.dword	$str$22
	.align		8
        /*0070*/ 	.dword	$str$23


//--------------------- .text._ZN7cutlass13device_kernelINS_4gemm6kernel13GemmUniversalIN4cute5tupleIJiiiiEEENS1_10collective13CollectiveMmaINS1_34MainloopSm90TmaGmmaWarpSpecializedILi9ENS5_IJNS4_1CILi1EEESB_SB_EEENS1_35KernelTmaWarpSpecializedCooperativeEEENS5_IJNSA_ILi128EEENSA_ILi256EEENSA_ILi32EEEEEENS_10bfloat16_tENS5_IJlSB_lEEESJ_SK_NS4_8TiledMMAINS4_8MMA_AtomIJNS4_4SM904GMMA28MMA_64x256x16_F32BF16BF16_SSILNSO_5MajorE0ELSQ_0ELNSO_7ScaleInE1ELSR_1EEEEEENS4_6LayoutINS5_IJNSA_ILi2EEESB_SB_EEENS5_IJSB_NSA_ILi0EEESX_EEEEENS5_IJNS4_10UnderscoreES10_S10_EEEEENS4_13SM90_TMA_LOADENS4_14ComposedLayoutINS4_7SwizzleILi2ELi4ELi3EEENS4_18smem_ptr_flag_bitsILi16EEENSU_INS5_IJNSA_ILi8EEESH_EEENS5_IJSH_SB_EEEEEEEvNS4_8identityES13_S1D_vS1E_EENS_8epilogue10collective6detail29Sm90TmaWarpSpecializedAdapterINS1H_15DefaultEpilogueISJ_SK_SK_NS1G_6thread17LinearCombinationISJ_Li1EffLNS1L_9ScaleType4KindE0ELNS_15FloatRoundStyleE2ESJ_EENS1_15EpilogueDefaultEEEEEvvEEEEvNT_6ParamsE --------------------------
	.section	.text._ZN7cutlass13device_kernelINS_4gemm6kernel13GemmUniversalIN4cute5tupleIJiiiiEEENS1_10collective13CollectiveMmaINS1_34MainloopSm90TmaGmmaWarpSpecializedILi9ENS5_IJNS4_1CILi1EEESB_SB_EEENS1_35KernelTmaWarpSpecializedCooperativeEEENS5_IJNSA_ILi128EEENSA_ILi256EEENSA_ILi32EEEEEENS_10bfloat16_tENS5_IJlSB_lEEESJ_SK_NS4_8TiledMMAINS4_8MMA_AtomIJNS4_4SM904GMMA28MMA_64x256x16_F32BF16BF16_SSILNSO_5MajorE0ELSQ_0ELNSO_7ScaleInE1ELSR_1EEEEEENS4_6LayoutINS5_IJNSA_ILi2EEESB_SB_EEENS5_IJSB_NSA_ILi0EEESX_EEEEENS5_IJNS4_10UnderscoreES10_S10_EEEEENS4_13SM90_TMA_LOADENS4_14ComposedLayoutINS4_7SwizzleILi2ELi4ELi3EEENS4_18smem_ptr_flag_bitsILi16EEENSU_INS5_IJNSA_ILi8EEESH_EEENS5_IJSH_SB_EEEEEEEvNS4_8identityES13_S1D_vS1E_EENS_8epilogue10collective6detail29Sm90TmaWarpSpecializedAdapterINS1H_15DefaultEpilogueISJ_SK_SK_NS1G_6thread17LinearCombinationISJ_Li1EffLNS1L_9ScaleType4KindE0ELNS_15FloatRoundStyleE2ESJ_EENS1_15EpilogueDefaultEEEEEvvEEEEvNT_6ParamsE,"ax",@progbits
	.align	128
.text._ZN7cutlass13device_kernelINS_4gemm6kernel13GemmUniversalIN4cute5tupleIJiiiiEEENS1_10collective13CollectiveMmaINS1_34MainloopSm90TmaGmmaWarpSpecializedILi9ENS5_IJNS4_1CILi1EEESB_SB_EEENS1_35KernelTmaWarpSpecializedCooperativeEEENS5_IJNSA_ILi128EEENSA_ILi256EEENSA_ILi32EEEEEENS_10bfloat16_tENS5_IJlSB_lEEESJ_SK_NS4_8TiledMMAINS4_8MMA_AtomIJNS4_4SM904GMMA28MMA_64x256x16_F32BF16BF16_SSILNSO_5MajorE0ELSQ_0ELNSO_7ScaleInE1ELSR_1EEEEEENS4_6LayoutINS5_IJNSA_ILi2EEESB_SB_EEENS5_IJSB_NSA_ILi0EEESX_EEEEENS5_IJNS4_10UnderscoreES10_S10_EEEEENS4_13SM90_TMA_LOADENS4_14ComposedLayoutINS4_7SwizzleILi2ELi4ELi3EEENS4_18smem_ptr_flag_bitsILi16EEENSU_INS5_IJNSA_ILi8EEESH_EEENS5_IJSH_SB_EEEEEEEvNS4_8identityES13_S1D_vS1E_EENS_8epilogue10collective6detail29Sm90TmaWarpSpecializedAdapterINS1H_15DefaultEpilogueISJ_SK_SK_NS1G_6thread17LinearCombinationISJ_Li1EffLNS1L_9ScaleType4KindE0ELNS_15FloatRoundStyleE2ESJ_EENS1_15EpilogueDefaultEEEEEvvEEEEvNT_6ParamsE:
        .type           _ZN7cutlass13device_kernelINS_4gemm6kernel13GemmUniversalIN4cute5tupleIJiiiiEEENS1_10collective13CollectiveMmaINS1_34MainloopSm90TmaGmmaWarpSpecializedILi9ENS5_IJNS4_1CILi1EEESB_SB_EEENS1_35KernelTmaWarpSpecializedCooperativeEEENS5_IJNSA_ILi128EEENSA_ILi256EEENSA_ILi32EEEEEENS_10bfloat16_tENS5_IJlSB_lEEESJ_SK_NS4_8TiledMMAINS4_8MMA_AtomIJNS4_4SM904GMMA28MMA_64x256x16_F32BF16BF16_SSILNSO_5MajorE0ELSQ_0ELNSO_7ScaleInE1ELSR_1EEEEEENS4_6LayoutINS5_IJNSA_ILi2EEESB_SB_EEENS5_IJSB_NSA_ILi0EEESX_EEEEENS5_IJNS4_10UnderscoreES10_S10_EEEEENS4_13SM90_TMA_LOADENS4_14ComposedLayoutINS4_7SwizzleILi2ELi4ELi3EEENS4_18smem_ptr_flag_bitsILi16EEENSU_INS5_IJNSA_ILi8EEESH_EEENS5_IJSH_SB_EEEEEEEvNS4_8identityES13_S1D_vS1E_EENS_8epilogue10collective6detail29Sm90TmaWarpSpecializedAdapterINS1H_15DefaultEpilogueISJ_SK_SK_NS1G_6thread17LinearCombinationISJ_Li1EffLNS1L_9ScaleType4KindE0ELNS_15FloatRoundStyleE2ESJ_EENS1_15EpilogueDefaultEEEEEvvEEEEvNT_6ParamsE,@function
        .size           _ZN7cutlass13device_kernelINS_4gemm6kernel13GemmUniversalIN4cute5tupleIJiiiiEEENS1_10collective13CollectiveMmaINS1_34MainloopSm90TmaGmmaWarpSpecializedILi9ENS5_IJNS4_1CILi1EEESB_SB_EEENS1_35KernelTmaWarpSpecializedCooperativeEEENS5_IJNSA_ILi128EEENSA_ILi256EEENSA_ILi32EEEEEENS_10bfloat16_tENS5_IJlSB_lEEESJ_SK_NS4_8TiledMMAINS4_8MMA_AtomIJNS4_4SM904GMMA28MMA_64x256x16_F32BF16BF16_SSILNSO_5MajorE0ELSQ_0ELNSO_7ScaleInE1ELSR_1EEEEEENS4_6LayoutINS5_IJNSA_ILi2EEESB_SB_EEENS5_IJSB_NSA_ILi0EEESX_EEEEENS5_IJNS4_10UnderscoreES10_S10_EEEEENS4_13SM90_TMA_LOADENS4_14ComposedLayoutINS4_7SwizzleILi2ELi4ELi3EEENS4_18smem_ptr_flag_bitsILi16EEENSU_INS5_IJNSA_ILi8EEESH_EEENS5_IJSH_SB_EEEEEEEvNS4_8identityES13_S1D_vS1E_EENS_8epilogue10collective6detail29Sm90TmaWarpSpecializedAdapterINS1H_15DefaultEpilogueISJ_SK_SK_NS1G_6thread17LinearCombinationISJ_Li1EffLNS1L_9ScaleType4KindE0ELNS_15FloatRoundStyleE2ESJ_EENS1_15EpilogueDefaultEEEEEvvEEEEvNT_6ParamsE,(.L_x_333 - _ZN7cutlass13device_kernelINS_4gemm6kernel13GemmUniversalIN4cute5tupleIJiiiiEEENS1_10collective13CollectiveMmaINS1_34MainloopSm90TmaGmmaWarpSpecializedILi9ENS5_IJNS4_1CILi1EEESB_SB_EEENS1_35KernelTmaWarpSpecializedCooperativeEEENS5_IJNSA_ILi128EEENSA_ILi256EEENSA_ILi32EEEEEENS_10bfloat16_tENS5_IJlSB_lEEESJ_SK_NS4_8TiledMMAINS4_8MMA_AtomIJNS4_4SM904GMMA28MMA_64x256x16_F32BF16BF16_SSILNSO_5MajorE0ELSQ_0ELNSO_7ScaleInE1ELSR_1EEEEEENS4_6LayoutINS5_IJNSA_ILi2EEESB_SB_EEENS5_IJSB_NSA_ILi0EEESX_EEEEENS5_IJNS4_10UnderscoreES10_S10_EEEEENS4_13SM90_TMA_LOADENS4_14ComposedLayoutINS4_7SwizzleILi2ELi4ELi3EEENS4_18smem_ptr_flag_bitsILi16EEENSU_INS5_IJNSA_ILi8EEESH_EEENS5_IJSH_SB_EEEEEEEvNS4_8identityES13_S1D_vS1E_EENS_8epilogue10collective6detail29Sm90TmaWarpSpecializedAdapterINS1H_15DefaultEpilogueISJ_SK_SK_NS1G_6thread17LinearCombinationISJ_Li1EffLNS1L_9ScaleType4KindE0ELNS_15FloatRoundStyleE2ESJ_EENS1_15EpilogueDefaultEEEEEvvEEEEvNT_6ParamsE)
        .other          _ZN7cutlass13device_kernelINS_4gemm6kernel13GemmUniversalIN4cute5tupleIJiiiiEEENS1_10collective13CollectiveMmaINS1_34MainloopSm90TmaGmmaWarpSpecializedILi9ENS5_IJNS4_1CILi1EEESB_SB_EEENS1_35KernelTmaWarpSpecializedCooperativeEEENS5_IJNSA_ILi128EEENSA_ILi256EEENSA_ILi32EEEEEENS_10bfloat16_tENS5_IJlSB_lEEESJ_SK_NS4_8TiledMMAINS4_8MMA_AtomIJNS4_4SM904GMMA28MMA_64x256x16_F32BF16BF16_SSILNSO_5MajorE0ELSQ_0ELNSO_7ScaleInE1ELSR_1EEEEEENS4_6LayoutINS5_IJNSA_ILi2EEESB_SB_EEENS5_IJSB_NSA_ILi0EEESX_EEEEENS5_IJNS4_10UnderscoreES10_S10_EEEEENS4_13SM90_TMA_LOADENS4_14ComposedLayoutINS4_7SwizzleILi2ELi4ELi3EEENS4_18smem_ptr_flag_bitsILi16EEENSU_INS5_IJNSA_ILi8EEESH_EEENS5_IJSH_SB_EEEEEEEvNS4_8identityES13_S1D_vS1E_EENS_8epilogue10collective6detail29Sm90TmaWarpSpecializedAdapterINS1H_15DefaultEpilogueISJ_SK_SK_NS1G_6thread17LinearCombinationISJ_Li1EffLNS1L_9ScaleType4KindE0ELNS_15FloatRoundStyleE2ESJ_EENS1_15EpilogueDefaultEEEEEvvEEEEvNT_6ParamsE,@"STO_CUDA_ENTRY STV_DEFAULT"
_ZN7cutlass13device_kernelINS_4gemm6kernel13GemmUniversalIN4cute5tupleIJiiiiEEENS1_10collective13CollectiveMmaINS1_34MainloopSm90TmaGmmaWarpSpecializedILi9ENS5_IJNS4_1CILi1EEESB_SB_EEENS1_35KernelTmaWarpSpecializedCooperativeEEENS5_IJNSA_ILi128EEENSA_ILi256EEENSA_ILi32EEEEEENS_10bfloat16_tENS5_IJlSB_lEEESJ_SK_NS4_8TiledMMAINS4_8MMA_AtomIJNS4_4SM904GMMA28MMA_64x256x16_F32BF16BF16_SSILNSO_5MajorE0ELSQ_0ELNSO_7ScaleInE1ELSR_1EEEEEENS4_6LayoutINS5_IJNSA_ILi2EEESB_SB_EEENS5_IJSB_NSA_ILi0EEESX_EEEEENS5_IJNS4_10UnderscoreES10_S10_EEEEENS4_13SM90_TMA_LOADENS4_14ComposedLayoutINS4_7SwizzleILi2ELi4ELi3EEENS4_18smem_ptr_flag_bitsILi16EEENSU_INS5_IJNSA_ILi8EEESH_EEENS5_IJSH_SB_EEEEEEEvNS4_8identityES13_S1D_vS1E_EENS_8epilogue10collective6detail29Sm90TmaWarpSpecializedAdapterINS1H_15DefaultEpilogueISJ_SK_SK_NS1G_6thread17LinearCombinationISJ_Li1EffLNS1L_9ScaleType4KindE0ELNS_15FloatRoundStyleE2ESJ_EENS1_15EpilogueDefaultEEEEEvvEEEEvNT_6ParamsE:
[----:B------:R-:W0:Y:S01]  /*0000*/  LDC R1, c[0x0][0x28] ;  /* 0x00000a00ff017b82 */ /* 0x000e220000000800 */
[----:B------:R-:W1:Y:S01]  /*0010*/  S2R R18, SR_TID.X ;  /* 0x0000000000127919 */ /* 0x000e620000002100 */
[----:B------:R-:W-:Y:S01]  /*0020*/  ELECT P0, URZ, PT ;  /* 0x00000000003f782f */ /* 0x000fe20003800000 */
[----:B------:R-:W-:Y:S01]  /*0030*/  BSSY B0, `(.L_x_0) ;  /* 0x000000f000007945 */ /* 0x000fe20003800000 */
[--C-:B-1----:R-:W-:Y:S02]  /*0040*/  SHF.R.U32.HI R0, RZ, 0x5, R18.reuse ;  /* 0x00000005ff007819 */ /* 0x102fe40000011612 */
[----:B------:R-:W-:-:S03]  /*0050*/  SHF.R.U32.HI R22, RZ, 0x7, R18 ;  /* 0x00000007ff167819 */ /* 0x000fc60000011612 */
[----:B------:R-:W1:Y:S04]  /*0060*/  SHFL.IDX PT, R5, R0, RZ, 0x1f ;  /* 0x00001fff00057589 */ /* 0x000e6800000e0000 */
[----:B------:R2:W3:Y:S01]  /*0070*/  SHFL.IDX PT, R8, R22, RZ, 0x1f ;  /* 0x00001fff16087589 */ /* 0x0004e200000e0000 */
[----:B-1----:R-:W-:-:S13]  /*0080*/  ISETP.NE.OR P0, PT, R5, RZ, !P0 ;  /* 0x000000ff0500720c */ /* 0x002fda0004705670 */
[----:B0-23--:R-:W-:Y:S05]  /*0090*/  @P0 BRA `(.L_x_1) ;  /* 0x0000000000200947 */ /* 0x00dfea0003800000 */
[----:B------:R-:W-:Y:S02]  /*00a0*/  ULDC.64 UR4, c[0x0][0x198] ;  /* 0x0000660000047ab9 */ /* 0x000fe40000000a00 */
[----:B------:R-:W-:Y:S02]  /*00b0*/  UIADD3 UR6, UP0, UR4, 0xf0, URZ ;  /* 0x000000f004067890 */ /* 0x000fe4000ff1e03f */
[----:B------:R-:W-:Y:S02]  /*00c0*/  UIADD3 UR4, UP1, UR4, 0x1f0, URZ ;  /* 0x000001f004047890 */ /* 0x000fe4000ff3e03f */
[----:B------:R-:W-:Y:S02]  /*00d0*/  UIADD3.X UR7, URZ, UR5, URZ, UP0, !UPT ;  /* 0x000000053f077290 */ /* 0x000fe400087fe43f */
[----:B------:R-:W-:-:S07]  /*00e0*/  UIADD3.X UR5, URZ, UR5, URZ, UP1, !UPT ;  /* 0x000000053f057290 */ /* 0x000fce0008ffe43f */
[----:B------:R0:W-:Y:S02]  /*00f0*/  UTMACCTL.PF [UR6] ;  /* 0x00000000060079b9 */ /* 0x0001e40008040000 */
[----:B------:R0:W-:Y:S02]  /*0100*/  UTMACCTL.PF [UR4] ;  /* 0x00000000040079b9 */ /* 0x0001e40008040000 */
[----:B0-----:R-:W-:Y:S01]  /*0110*/  NOP ;  /* 0x0000000000007918 */ /* 0x001fe20000000000 */
.L_x_1:
[----:B------:R-:W-:Y:S05]  /*0120*/  BSYNC B0 ;  /* 0x0000000000007941 */ /* 0x000fea0003800000 */
.L_x_0:
[----:B------:R-:W0:Y:S02]  /*0130*/  SHFL.IDX PT, R2, R0, RZ, 0x1f ;  /* 0x00001fff00027589 */ /* 0x000e2400000e0000 */
[----:B0-----:R-:W-:-:S13]  /*0140*/  ISETP.NE.AND P0, PT, R2, RZ, PT ;  /* 0x000000ff0200720c */ /* 0x001fda0003f05270 */
[----:B------:R-:W-:Y:S05]  /*0150*/  @P0 BRA `(.L_x_2) ;  /* 0x00000000008c0947 */ /* 0x000fea0003800000 */
[----:B------:R-:W-:Y:S01]  /*0160*/  ELECT P0, URZ, PT ;  /* 0x00000000003f782f */ /* 0x000fe20003800000 */
[----:B------:R-:W-:-:S12]  /*0170*/  BSSY B0, `(.L_x_2) ;  /* 0x0000021000007945 */ /* 0x000fd80003800000 */
[----:B------:R-:W-:Y:S05]  /*0180*/  @!P0 BRA `(.L_x_3) ;  /* 0x00000000007c8947 */ /* 0x000fea0003800000 */
[----:B------:R-:W0:Y:S01]  /*0190*/  S2UR UR8, SR_CgaCtaId ;  /* 0x00000000000879c3 */ /* 0x000e220000008800 */
[----:B------:R-:W-:Y:S01]  /*01a0*/  UMOV UR4, 0x400 ;  /* 0x0000040000047882 */ /* 0x000fe20000000000 */
[----:B------:R-:W-:Y:S01]  /*01b0*/  UMOV UR5, 0x1 ;  /* 0x0000000100057882 */ /* 0x000fe20000000000 */
[----:B------:R-:W-:Y:S02]  /*01c0*/  UMOV UR6, 0x100 ;  /* 0x0000010000067882 */ /* 0x000fe40000000000 */
[----:B------:R-:W-:-:S04]  /*01d0*/  UIADD3 UR6, -UR6, 0x100000, URZ ;  /* 0x0010000006067890 */ /* 0x000fc8000fffe13f */
[----:B------:R-:W-:Y:S02]  /*01e0*/  USHF.L.U32 UR7, UR6, 0xb, URZ ;  /* 0x0000000b06077899 */ /* 0x000fe4000800063f */
[----:B------:R-:W-:Y:S02]  /*01f0*/  USHF.L.U32 UR6, UR6, 0x1, URZ ;  /* 0x0000000106067899 */ /* 0x000fe4000800063f */
[----:B0-----:R-:W-:Y:S02]  /*0200*/  ULEA UR8, UR8, UR4, 0x18 ;  /* 0x0000000408087291 */ /* 0x001fe4000f8ec03f */
[----:B------:R-:W-:-:S04]  /*0210*/  UIADD3 UR4, -UR5, 0x100000, URZ ;  /* 0x0010000005047890 */ /* 0x000fc8000fffe13f */
[----:B------:R-:W-:Y:S02]  /*0220*/  USHF.L.U32 UR5, UR4, 0xb, URZ ;  /* 0x0000000b04057899 */ /* 0x000fe4000800063f */
[----:B------:R-:W-:Y:S01]  /*0230*/  USHF.L.U32 UR4, UR4, 0x1, URZ ;  /* 0x0000000104047899 */ /* 0x000fe2000800063f */
[----:B------:R-:W0:Y:S11]  /*0240*/  FENCE.VIEW.ASYNC.S ;  /* 0x00000000000073c6 */ /* 0x000e360000000000 */
[----:B0-----:R0:W1:Y:S01]  /*0250*/  SYNCS.EXCH.64 URZ, [UR8], UR4 ;  /* 0x00000004083f75b2 */ /* 0x0010620008000100 */
[----:B------:R0:W2:Y:S01]  /*0260*/  SYNCS.EXCH.64 URZ, [UR8+0x48], UR6 ;  /* 0x00004806083f75b2 */ /* 0x0000a20008000100 */
[----:B------:R0:W3:Y:S01]  /*0270*/  SYNCS.EXCH.64 URZ, [UR8+0x8], UR4 ;  /* 0x00000804083f75b2 */ /* 0x0000e20008000100 */
[----:B------:R0:W4:Y:S01]  /*0280*/  SYNCS.EXCH.64 URZ, [UR8+0x50], UR6 ;  /* 0x00005006083f75b2 */ /* 0x0001220008000100 */
[----:B------:R0:W0:Y:S01]  /*0290*/  SYNCS.EXCH.64 URZ, [UR8+0x10], UR4 ;  /* 0x00001004083f75b2 */ /* 0x0000220008000100 */
        /* <DEDUP_REMOVED lines=13> */
[----:B------:R-:W-:Y:S01]  /*0370*/  NOP ;  /* 0x0000000000007918 */ /* 0x000fe20000000000 */
.L_x_3:
[----:B0-----:R-:W-:Y:S05]  /*0380*/  BSYNC B0 ;  /* 0x0000000000007941 */ /* 0x001fea0003800000 */
.L_x_2:
[----:B------:R-:W0:Y:S01]  /*0390*/  SHFL.IDX PT, R0, R0, RZ, 0x1f ;  /* 0x00001fff00007589 */ /* 0x000e2200000e0000 */
[----:B------:R-:W-:Y:S01]  /*03a0*/  ELECT P0, URZ, PT ;  /* 0x00000000003f782f */ /* 0x000fe20003800000 */
[----:B------:R-:W5:Y:S01]  /*03b0*/  LDC R2, c[0x0][0x65c] ;  /* 0x00019700ff027b82 */ /* 0x000f620000000800 */
[----:B------:R-:W-:Y:S01]  /*03c0*/  SHF.R.S32.HI R6, RZ, 0x1f, R5 ;  /* 0x0000001fff067819 */ /* 0x000fe20000011405 */
[----:B------:R-:W1:Y:S01]  /*03d0*/  S2R R3, SR_CTAID.Y ;  /* 0x0000000000037919 */ /* 0x000e620000002600 */
[----:B------:R-:W-:Y:S01]  /*03e0*/  UMOV UR4, 0x20 ;  /* 0x0000002000047882 */ /* 0x000fe20000000000 */
[----:B------:R-:W-:Y:S01]  /*03f0*/  ISETP.NE.AND P2, PT, R8, RZ, PT ;  /* 0x000000ff0800720c */ /* 0x000fe20003f45270 */
[----:B------:R-:W-:Y:S01]  /*0400*/  NOP ;  /* 0x0000000000007918 */ /* 0x000fe20000000000 */
[----:B------:R-:W2:Y:S01]  /*0410*/  S2R R4, SR_CTAID.X ;  /* 0x0000000000047919 */ /* 0x000ea20000002500 */
[----:B------:R-:W-:Y:S01]  /*0420*/  LEA.HI R6, R6, R5, RZ, 0x2 ;  /* 0x0000000506067211 */ /* 0x000fe200078f10ff */
[----:B------:R-:W-:Y:S01]  /*0430*/  NOP ;  /* 0x0000000000007918 */ /* 0x000fe20000000000 */
[----:B0-----:R-:W-:-:S02]  /*0440*/  ISETP.NE.OR P0, PT, R0, RZ, !P0 ;  /* 0x000000ff0000720c */ /* 0x001fc40004705670 */
[----:B-----5:R-:W-:-:S04]  /*0450*/  ISETP.NE.AND P3, PT, R2, 0x1, PT ;  /* 0x000000010200780c */ /* 0x020fc80003f65270 */
[----:B------:R-:W-:Y:S02]  /*0460*/  P2R R0, PR, RZ, 0x8 ;  /* 0x00000008ff007803 */ /* 0x000fe40000000000 */
[----:B------:R-:W-:-:S05]  /*0470*/  LOP3.LUT R0, R6, 0xfffffffc, RZ, 0xc0, !PT ;  /* 0xfffffffc06007812 */ /* 0x000fca00078ec0ff */
[----:B------:R-:W-:Y:S01]  /*0480*/  VOTEU.ALL UP0, P0 ;  /* 0x00000000003f7886 */ /* 0x000fe20000000000 */
[----:B------:R-:W-:Y:S01]  /*0490*/  IMAD.IADD R0, R5, 0x1, -R0 ;  /* 0x0000000105007824 */ /* 0x000fe200078e0a00 */
[----:B------:R-:W2:Y:S01]  /*04a0*/  @P3 LDC R17, c[0x0][0x10] ;  /* 0x00000400ff113b82 */ /* 0x000ea20000000800 */
[----:B------:R-:W-:Y:S01]  /*04b0*/  VOTEU.ALL UP1, P0 ;  /* 0x00000000003f7886 */ /* 0x000fe20000020000 */
[----:B-1----:R-:W-:Y:S01]  /*04c0*/  @P3 IMAD.MOV.U32 R6, RZ, RZ, R3 ;  /* 0x000000ffff063224 */ /* 0x002fe200078e0003 */
[----:B------:R-:W-:Y:S01]  /*04d0*/  @!UP0 UMOV UR6, 0x400 ;  /* 0x0000040000068882 */ /* 0x000fe20000000000 */
[----:B------:R-:W-:-:S04]  /*04e0*/  @!UP0 UIADD3 UR4, -UR4, 0x100000, URZ ;  /* 0x0010000004048890 */ /* 0x000fc8000fffe13f */
[----:B------:R-:W-:Y:S02]  /*04f0*/  @!UP0 USHF.L.U32 UR5, UR4, 0xb, URZ ;  /* 0x0000000b04058899 */ /* 0x000fe4000800063f */
[----:B------:R-:W-:Y:S01]  /*0500*/  @!UP0 USHF.L.U32 UR4, UR4, 0x1, URZ ;  /* 0x0000000104048899 */ /* 0x000fe2000800063f */
[----:B------:R-:W-:Y:S02]  /*0510*/  @P3 IMAD.MOV.U32 R7, RZ, RZ, RZ ;  /* 0x000000ffff073224 */ /* 0x000fe400078e00ff */
[----:B------:R-:W-:Y:S01]  /*0520*/  IMAD.MOV.U32 R5, RZ, RZ, RZ ;  /* 0x000000ffff057224 */ /* 0x000fe200078e00ff */
[----:B------:R-:W0:Y:S01]  /*0530*/  @!UP0 S2UR UR7, SR_CgaCtaId ;  /* 0x00000000000789c3 */ /* 0x000e220000008800 */
[----:B------:R-:W-:-:S07]  /*0540*/  @P3 IMAD.MOV.U32 R11, RZ, RZ, RZ ;  /* 0x000000ffff0b3224 */ /* 0x000fce00078e00ff */
[----:B------:R-:W1:Y:S01]  /*0550*/  @!P3 LDC R9, c[0x0][0xc] ;  /* 0x00000300ff09bb82 */ /* 0x000e620000000800 */
[----:B--2---:R-:W-:-:S04]  /*0560*/  @P3 IMAD.WIDE.U32 R16, R4, R17, R6 ;  /* 0x0000001104103225 */ /* 0x004fc800078e0006 */
[----:B------:R-:W-:Y:S01]  /*0570*/  @P3 IMAD.IADD R17, R17, 0x1, R11 ;  /* 0x0000000111113824 */ /* 0x000fe200078e020b */
[----:B0-----:R-:W-:Y:S01]  /*0580*/  @!UP0 ULEA UR6, UR7, UR6, 0x18 ;  /* 0x0000000607068291 */ /* 0x001fe2000f8ec03f */
[----:B------:R-:W-:Y:S01]  /*0590*/  VOTEU.ALL UP0, P0 ;  /* 0x00000000003f7886 */ /* 0x000fe20000000000 */
[----:B------:R-:W-:-:S04]  /*05a0*/  ISETP.NE.AND P0, PT, R0, 0x3, PT ;  /* 0x000000030000780c */ /* 0x000fc80003f05270 */
[----:B------:R-:W-:Y:S01]  /*05b0*/  ISETP.EQ.OR P0, PT, R0, RZ, !P0 ;  /* 0x000000ff0000720c */ /* 0x000fe20004702670 */
[----:B-1----:R-:W-:-:S03]  /*05c0*/  @!P3 IMAD.WIDE.U32 R6, R9, R3, R4 ;  /* 0x000000030906b225 */ /* 0x002fc600078e0004 */
[C---:B------:R-:W-:Y:S01]  /*05d0*/  ISETP.EQ.AND P0, PT, R8.reuse, RZ, P0 ;  /* 0x000000ff0800720c */ /* 0x040fe20000702270 */
[----:B------:R-:W-:Y:S01]  /*05e0*/  VIADD R8, R8, 0xffffffff ;  /* 0xffffffff08087836 */ /* 0x000fe20000000000 */
[----:B------:R-:W0:Y:S02]  /*05f0*/  FENCE.VIEW.ASYNC.S ;  /* 0x00000000000073c6 */ /* 0x000e240000000000 */
[----:B0-----:R0:W3:Y:S01]  /*0600*/  @!UP0 SYNCS.EXCH.64 URZ, [UR6+0xa0], UR4 ;  /* 0x0000a004063f85b2 */ /* 0x0010e20008000100 */
[----:B------:R-:W-:Y:S01]  /*0610*/  @!P3 IMAD.MOV.U32 R16, RZ, RZ, R6 ;  /* 0x000000ffff10b224 */ /* 0x000fe200078e0006 */
[----:B------:R-:W-:Y:S01]  /*0620*/  SEL R19, RZ, 0x1, !P0 ;  /* 0x00000001ff137807 */ /* 0x000fe20004000000 */
[----:B------:R-:W-:Y:S01]  /*0630*/  @!P3 IMAD.MOV.U32 R17, RZ, RZ, R7 ;  /* 0x000000ffff11b224 */ /* 0x000fe200078e0007 */
[----:B------:R-:W-:-:S04]  /*0640*/  ISETP.GE.U32.AND P1, PT, R8, 0x2, PT ;  /* 0x000000020800780c */ /* 0x000fc80003f26070 */
[----:B------:R-:W-:Y:S01]  /*0650*/  SEL R19, R19, 0x2, P1 ;  /* 0x0000000213137807 */ /* 0x000fe20000800000 */
[----:B------:R0:W3:Y:S01]  /*0660*/  @!UP1 SYNCS.EXCH.64 URZ, [UR6+0xa8], UR4 ;  /* 0x0000a804063f95b2 */ /* 0x0000e20008000100 */
[----:B------:R-:W-:Y:S01]  /*0670*/  NOP ;  /* 0x0000000000007918 */ /* 0x000fe20000000000 */
[----:B---34-:R-:W-:Y:S06]  /*0680*/  BAR.SYNC.DEFER_BLOCKING 0x0 ;  /* 0x0000000000007b1d */ /* 0x018fec0000010000 */
[----:B------:R-:W-:Y:S05]  /*0690*/  @!P2 BRA `(.L_x_4) ;  /* 0x0000009400dca947 */ /* 0x000fea0003800000 */
[----:B------:R-:W-:-:S13]  /*06a0*/  ISETP.GT.U32.AND P0, PT, R8, 0x1, PT ;  /* 0x000000010800780c */ /* 0x000fda0003f04070 */
[----:B0-----:R-:W-:Y:S05]  /*06b0*/  @P0 EXIT ;  /* 0x000000000000094d */ /* 0x001fea0003800000 */
[----:B------:R-:W-:Y:S01]  /*06c0*/  ULDC.64 UR4, c[0x0][0x650] ;  /* 0x0001940000047ab9 */ /* 0x000fe20000000a00 */
[----:B------:R-:W-:Y:S01]  /*06d0*/  PRMT R0, RZ, 0x7610, R0 ;  /* 0x00007610ff007816 */ /* 0x000fe20000000000 */
[----:B------:R-:W-:Y:S01]  /*06e0*/  IMAD.MOV.U32 R153, RZ, RZ, -0x1 ;  /* 0xffffffffff997424 */ /* 0x000fe200078e00ff */
[----:B------:R-:W-:Y:S01]  /*06f0*/  ISETP.GE.U32.AND P0, PT, R16, UR4, PT ;  /* 0x0000000410007c0c */ /* 0x000fe2000bf06070 */
[----:B------:R-:W-:Y:S02]  /*0700*/  IMAD.MOV.U32 R152, RZ, RZ, -0x1 ;  /* 0xffffffffff987424 */ /* 0x000fe400078e00ff */
[----:B------:R-:W-:Y:S01]  /*0710*/  IMAD.MOV.U32 R23, RZ, RZ, -0x1 ;  /* 0xffffffffff177424 */ /* 0x000fe200078e00ff */
[----:B------:R-:W-:-:S13]  /*0720*/  ISETP.GE.U32.AND.EX P0, PT, R17, UR5, PT, P0 ;  /* 0x0000000511007c0c */ /* 0x000fda000bf06100 */
[----:B------:R-:W-:Y:S05]  /*0730*/  @P0 BRA `(.L_x_5) ;  /* 0x0000000400540947 */ /* 0x000fea0003800000 */
[----:B------:R-:W0:Y:S01]  /*0740*/  LDC.64 R14, c[0x0][0x628] ;  /* 0x00018a00ff0e7b82 */ /* 0x000e220000000a00 */
[----:B------:R-:W-:Y:S02]  /*0750*/  IMAD.MOV.U32 R6, RZ, RZ, R16 ;  /* 0x000000ffff067224 */ /* 0x000fe400078e0010 */
[----:B------:R-:W-:-:S05]  /*0760*/  IMAD.MOV.U32 R7, RZ, RZ, R17 ;  /* 0x000000ffff077224 */ /* 0x000fca00078e0011 */
[----:B------:R-:W1:Y:S08]  /*0770*/  LDC R0, c[0x0][0x630] ;  /* 0x00018c00ff007b82 */ /* 0x000e700000000800 */
[----:B------:R-:W2:Y:S01]  /*0780*/  LDC.64 R20, c[0x0][0x620] ;  /* 0x00018800ff147b82 */ /* 0x000ea20000000a00 */
[----:B0-----:R-:W-:-:S04]  /*0790*/  ISETP.NE.U32.AND P0, PT, R14, RZ, PT ;  /* 0x000000ff0e00720c */ /* 0x001fc80003f05070 */
[----:B------:R-:W-:-:S13]  /*07a0*/  ISETP.NE.AND.EX P0, PT, R15, RZ, PT, P0 ;  /* 0x000000ff0f00720c */ /* 0x000fda0003f05300 */
[----:B-12---:R-:W-:Y:S05]  /*07b0*/  @!P0 BRA `(.L_x_6) ;  /* 0x0000000000288947 */ /* 0x006fea0003800000 */
[----:B------:R-:W0:Y:S02]  /*07c0*/  LDC R11, c[0x0][0x634] ;  /* 0x00018d00ff0b7b82 */ /* 0x000e240000000800 */
[----:B0-----:R-:W-:-:S05]  /*07d0*/  IADD3 R11, P0, R16, R11, RZ ;  /* 0x0000000b100b7210 */ /* 0x001fca0007f1e0ff */
[----:B------:R-:W-:-:S04]  /*07e0*/  IMAD.X R13, RZ, RZ, R17, P0 ;  /* 0x000000ffff0d7224 */ /* 0x000fc800000e0611 */
[----:B------:R-:W-:-:S04]  /*07f0*/  IMAD.WIDE.U32 R6, R13, R14, RZ ;  /* 0x0000000e0d067225 */ /* 0x000fc800078e00ff */
[----:B------:R-:W-:-:S04]  /*0800*/  IMAD.WIDE.U32 R8, P0, R11, R15, R6 ;  /* 0x0000000f0b087225 */ /* 0x000fc80007800006 */
[----:B------:R-:W-:-:S04]  /*0810*/  IMAD.WIDE.U32 R6, R11, R14, RZ ;  /* 0x0000000e0b067225 */ /* 0x000fc800078e00ff */
[----:B------:R-:W-:Y:S01]  /*0820*/  IMAD.X R11, RZ, RZ, RZ, P0 ;  /* 0x000000ffff0b7224 */ /* 0x000fe200000e06ff */
[----:B------:R-:W-:Y:S01]  /*0830*/  IADD3 RZ, P0, R7, R8, RZ ;  /* 0x0000000807ff7210 */ /* 0x000fe20007f1e0ff */
[----:B------:R-:W-:-:S04]  /*0840*/  IMAD.MOV.U32 R10, RZ, RZ, R9 ;  /* 0x000000ffff0a7224 */ /* 0x000fc800078e0009 */
[----:B------:R-:W-:-:S08]  /*0850*/  IMAD.WIDE.U32.X R6, R13, R15, R10, P0 ;  /* 0x0000000f0d067225 */ /* 0x000fd000000e040a */
.L_x_6:
[-CC-:B------:R-:W-:Y:S01]  /*0860*/  SHF.R.U64 R23, R6, R0.reuse, R7.reuse ;  /* 0x0000000006177219 */ /* 0x180fe20000001207 */
[----:B------:R-:W0:Y:S01]  /*0870*/  LDC R10, c[0x0][0x618] ;  /* 0x00018600ff0a7b82 */ /* 0x000e220000000800 */
[----:B------:R-:W-:Y:S01]  /*0880*/  SHF.R.U32.HI R5, RZ, R0, R7 ;  /* 0x00000000ff057219 */ /* 0x000fe20000011607 */
[----:B------:R-:W-:Y:S01]  /*0890*/  ULDC UR4, c[0x0][0x150] ;  /* 0x0000540000047ab9 */ /* 0x000fe20000000800 */
[----:B------:R-:W-:Y:S02]  /*08a0*/  IADD3 R9, P0, RZ, -R23, RZ ;  /* 0x80000017ff097210 */ /* 0x000fe40007f1e0ff */
[----:B------:R-:W-:-:S03]  /*08b0*/  I2FP.F32.U32 R0, R4 ;  /* 0x0000000400007245 */ /* 0x000fc60000201000 */
[----:B------:R-:W1:Y:S01]  /*08c0*/  LDC.64 R28, c[0x0][0x640] ;  /* 0x00019000ff1c7b82 */ /* 0x000e620000000a00 */
[----:B------:R-:W-:Y:S02]  /*08d0*/  IMAD.X R11, RZ, RZ, ~R5, P0 ;  /* 0x000000ffff0b7224 */ /* 0x000fe400000e0e05 */
[----:B------:R-:W-:Y:S01]  /*08e0*/  FMUL R0, R0, UR4 ;  /* 0x0000000400007c20 */ /* 0x000fe20008400000 */
[----:B------:R-:W-:Y:S01]  /*08f0*/  IMAD.WIDE.U32 R6, R9, R20, R16 ;  /* 0x0000001409067225 */ /* 0x000fe200078e0010 */
[----:B------:R-:W-:-:S03]  /*0900*/  ULDC UR4, c[0x0][0x154] ;  /* 0x0000550000047ab9 */ /* 0x000fc60000000800 */
[----:B------:R-:W-:Y:S01]  /*0910*/  IMAD R8, R11, R20, RZ ;  /* 0x000000140b087224 */ /* 0x000fe200078e02ff */
[----:B------:R-:W2:Y:S01]  /*0920*/  LDC R5, c[0x0][0x144] ;  /* 0x00005100ff057b82 */ /* 0x000ea20000000800 */
[----:B------:R-:W3:Y:S02]  /*0930*/  F2I.U32.TRUNC.NTZ R0, R0 ;  /* 0x0000000000007305 */ /* 0x000ee4000020f000 */
[----:B------:R-:W-:-:S04]  /*0940*/  IMAD R9, R9, R21, R8 ;  /* 0x0000001509097224 */ /* 0x000fc800078e0208 */
[----:B------:R-:W-:Y:S01]  /*0950*/  IMAD.IADD R7, R7, 0x1, R9 ;  /* 0x0000000107077824 */ /* 0x000fe200078e0209 */
[----:B------:R-:W4:Y:S01]  /*0960*/  LDC R12, c[0x0][0x608] ;  /* 0x00018200ff0c7b82 */ /* 0x000f220000000800 */
[----:B------:R-:W-:-:S03]  /*0970*/  IMAD.MOV.U32 R9, RZ, RZ, -0x1 ;  /* 0xffffffffff097424 */ /* 0x000fc600078e00ff */
[-CC-:B0-----:R-:W-:Y:S02]  /*0980*/  SHF.R.U64 R20, R6, R10.reuse, R7.reuse ;  /* 0x0000000a06147219 */ /* 0x181fe40000001207 */
[----:B------:R-:W-:Y:S02]  /*0990*/  I2FP.F32.U32 R6, R3 ;  /* 0x0000000300067245 */ /* 0x000fe40000201000 */
[----:B------:R-:W0:Y:S01]  /*09a0*/  LDC R26, c[0x0][0x658] ;  /* 0x00019600ff1a7b82 */ /* 0x000e220000000800 */
[----:B-1----:R-:W-:Y:S01]  /*09b0*/  ISETP.NE.U32.AND P0, PT, R28, RZ, PT ;  /* 0x000000ff1c00720c */ /* 0x002fe20003f05070 */
[----:B---3--:R-:W-:Y:S01]  /*09c0*/  IMAD.MOV R8, RZ, RZ, -R0 ;  /* 0x000000ffff087224 */ /* 0x008fe200078e0a00 */
[----:B------:R-:W-:Y:S01]  /*09d0*/  SHF.R.U32.HI R7, RZ, R10, R7 ;  /* 0x0000000aff077219 */ /* 0x000fe20000011607 */
[----:B------:R-:W-:Y:S01]  /*09e0*/  FMUL R6, R6, UR4 ;  /* 0x0000000406067c20 */ /* 0x000fe20008400000 */
[----:B------:R-:W-:-:S03]  /*09f0*/  ISETP.NE.AND.EX P0, PT, R29, RZ, PT, P0 ;  /* 0x000000ff1d00720c */ /* 0x000fc60003f05300 */
[----:B------:R-:W1:Y:S01]  /*0a00*/  LDC R14, c[0x0][0x148] ;  /* 0x00005200ff0e7b82 */ /* 0x000e620000000800 */
[----:B--2---:R-:W-:-:S07]  /*0a10*/  IMAD R0, R5, R8, R4 ;  /* 0x0000000805007224 */ /* 0x004fce00078e0204 */
[----:B------:R-:W2:Y:S01]  /*0a20*/  LDC R24, c[0x0][0x600] ;  /* 0x00018000ff187b82 */ /* 0x000ea20000000800 */
[-CC-:B----4-:R-:W-:Y:S02]  /*0a30*/  SHF.R.U64 R30, R20, R12.reuse, R7.reuse ;  /* 0x0000000c141e7219 */ /* 0x190fe40000001207 */
[----:B------:R-:W-:Y:S01]  /*0a40*/  SHF.R.U32.HI R5, RZ, R12, R7 ;  /* 0x0000000cff057219 */ /* 0x000fe20000011607 */
[----:B------:R-:W-:Y:S01]  /*0a50*/  IMAD.MOV.U32 R7, RZ, RZ, 0x1 ;  /* 0x00000001ff077424 */ /* 0x000fe200078e00ff */
[----:B------:R3:W4:Y:S03]  /*0a60*/  F2I.U32.TRUNC.NTZ R12, R6 ;  /* 0x00000006000c7305 */ /* 0x000726000020f000 */
[----:B------:R-:W1:Y:S01]  /*0a70*/  LDC R15, c[0x0][0x648] ;  /* 0x00019200ff0f7b82 */ /* 0x000e620000000800 */
[-C--:B0-----:R-:W-:Y:S02]  /*0a80*/  SHF.L.U32 R4, R9, R26.reuse, RZ ;  /* 0x0000001a09047219 */ /* 0x081fe400000006ff */
[----:B------:R-:W-:-:S02]  /*0a90*/  SHF.R.U64 R32, R30, R26, R5 ;  /* 0x0000001a1e207219 */ /* 0x000fc40000001205 */
[----:B------:R-:W-:Y:S02]  /*0aa0*/  LOP3.LUT R11, RZ, R4, RZ, 0x33, !PT ;  /* 0x00000004ff0b7212 */ /* 0x000fe400078e33ff */
[-C--:B------:R-:W-:Y:S01]  /*0ab0*/  SHF.R.U32.HI R5, RZ, R26.reuse, R5 ;  /* 0x0000001aff057219 */ /* 0x080fe20000011605 */
[----:B------:R-:W0:Y:S01]  /*0ac0*/  LDC R21, c[0x0][0x638] ;  /* 0x00018e00ff157b82 */ /* 0x000e220000000800 */
[----:B------:R-:W-:Y:S01]  /*0ad0*/  SHF.L.U32 R10, R7, R26, RZ ;  /* 0x0000001a070a7219 */ /* 0x000fe200000006ff */
[----:B------:R-:W-:-:S06]  /*0ae0*/  IMAD.MOV.U32 R4, RZ, RZ, R32 ;  /* 0x000000ffff047224 */ /* 0x000fcc00078e0020 */
[----:B------:R-:W0:Y:S01]  /*0af0*/  LDC R153, c[0x0][0x610] ;  /* 0x00018400ff997b82 */ /* 0x000e220000000800 */
[----:B---34-:R-:W-:Y:S05]  /*0b00*/  @!P0 BRA `(.L_x_7) ;  /* 0x0000000000288947 */ /* 0x018fea0003800000 */
[----:B------:R-:W3:Y:S02]  /*0b10*/  LDC R9, c[0x0][0x64c] ;  /* 0x00019300ff097b82 */ /* 0x000ee40000000800 */
[----:B---3--:R-:W-:-:S05]  /*0b20*/  IADD3 R9, P0, R32, R9, RZ ;  /* 0x0000000920097210 */ /* 0x008fca0007f1e0ff */
        /* <DEDUP_REMOVED lines=8> */
.L_x_7:
[----:B-1----:R-:W-:Y:S01]  /*0bb0*/  SHF.R.U64 R4, R4, R15, R5 ;  /* 0x0000000f04047219 */ /* 0x002fe20000001205 */
[----:B--2---:R-:W-:Y:S01]  /*0bc0*/  VIADD R5, R24, 0xffffffff ;  /* 0xffffffff18057836 */ /* 0x004fe20000000000 */
[----:B------:R-:W-:Y:S01]  /*0bd0*/  LOP3.LUT R11, R30, R11, RZ, 0xc0, !PT ;  /* 0x0000000b1e0b7212 */ /* 0x000fe200078ec0ff */
[----:B------:R-:W-:Y:S02]  /*0be0*/  IMAD.MOV R12, RZ, RZ, -R12 ;  /* 0x000000ffff0c7224 */ /* 0x000fe400078e0a0c */
[----:B------:R-:W-:Y:S02]  /*0bf0*/  IMAD.MOV R6, RZ, RZ, -R4 ;  /* 0x000000ffff067224 */ /* 0x000fe400078e0a04 */
[----:B------:R-:W-:Y:S01]  /*0c00*/  IMAD R11, R10, R4, R11 ;  /* 0x000000040a0b7224 */ /* 0x000fe200078e020b */
[----:B------:R-:W-:Y:S01]  /*0c10*/  LOP3.LUT R4, R20, R5, RZ, 0xc0, !PT ;  /* 0x0000000514047212 */ /* 0x000fe200078ec0ff */
[----:B------:R-:W-:Y:S02]  /*0c20*/  @P3 IMAD R0, R14, R12, R3 ;  /* 0x0000000c0e003224 */ /* 0x000fe400078e0203 */
[----:B0-----:R-:W-:-:S02]  /*0c30*/  IMAD R3, R6, R21, R32 ;  /* 0x0000001506037224 */ /* 0x001fc400078e0220 */
[----:B------:R-:W-:Y:S02]  /*0c40*/  IMAD R153, R11, R153, R0 ;  /* 0x000000990b997224 */ /* 0x000fe400078e0200 */
[----:B------:R-:W-:Y:S02]  /*0c50*/  IMAD R4, R3, R24, R4 ;  /* 0x0000001803047224 */ /* 0x000fe400078e0204 */
[----:B------:R-:W-:-:S03]  /*0c60*/  IMAD.MOV.U32 R0, RZ, RZ, 0x1 ;  /* 0x00000001ff007424 */ /* 0x000fc600078e00ff */
[----:B------:R-:W-:Y:S02]  /*0c70*/  SEL R152, R4, R153, !P3 ;  /* 0x0000009904987207 */ /* 0x000fe40005800000 */
[----:B------:R-:W-:-:S07]  /*0c80*/  SEL R153, R153, R4, !P3 ;  /* 0x0000000499997207 */ /* 0x000fce0005800000 */
.L_x_5:
[----:B------:R-:W-:-:S08]  /*0c90*/  NOP ;  /* 0x0000000000007918 */ /* 0x000fd00000000000 */
[----:B------:R-:W0:Y:S02]  /*0ca0*/  USETMAXREG.TRY_ALLOC.CTAPOOL UP0, 0xe8 ;  /* 0x000000e8000079c8 */ /* 0x000e240008000600 */
[----:B0-----:R-:W-:-:S13]  /*0cb0*/  PLOP3.LUT P0, PT, PT, PT, UP0, 0x80, 0x0 ;  /* 0x000000000000781c */ /* 0x001fda0003f0f008 */
[----:B------:R-:W-:Y:S05]  /*0cc0*/  @!P0 BRA `(.L_x_5) ;  /* 0xfffffffc00f08947 */ /* 0x000fea000383ffff */
[----:B------:R-:W-:Y:S01]  /*0cd0*/  ULDC.64 UR4, c[0x0][0x598] ;  /* 0x0001660000047ab9 */ /* 0x000fe20000000a00 */
[----:B------:R-:W-:Y:S01]  /*0ce0*/  ULDC.64 UR36, c[0x0][0x208] ;  /* 0x0000820000247ab9 */ /* 0x000fe20000000a00 */
[----:B------:R-:W-:-:S04]  /*0cf0*/  ISETP.NE.U32.AND P0, PT, RZ, UR4, PT ;  /* 0x00000004ff007c0c */ /* 0x000fc8000bf05070 */
[----:B------:R-:W-:-:S13]  /*0d00*/  ISETP.NE.AND.EX P0, PT, RZ, UR5, PT, P0 ;  /* 0x00000005ff007c0c */ /* 0x000fda000bf05300 */
[----:B------:R-:W-:Y:S05]  /*0d10*/  @!P0 BRA `(.L_x_8) ;  /* 0x00000000001c8947 */ /* 0x000fea0003800000 */
[----:B------:R-:W0:Y:S02]  /*0d20*/  LDC.64 R4, c[0x0][0x598] ;  /* 0x00016600ff047b82 */ /* 0x000e240000000a00 */
[----:B0-----:R-:W2:Y:S02]  /*0d30*/  LDG.E.64 R4, desc[UR36][R4.64] ;  /* 0x0000002404047981 */ /* 0x001ea4000c1e1b00 */
[----:B--2---:R-:W-:-:S04]  /*0d40*/  ISETP.NE.U32.AND P0, PT, R4, RZ, PT ;  /* 0x000000ff0400720c */ /* 0x004fc80003f05070 */
[----:B------:R-:W-:-:S13]  /*0d50*/  ISETP.NE.AND.EX P0, PT, R5, RZ, PT, P0 ;  /* 0x000000ff0500720c */ /* 0x000fda0003f05300 */
[----:B------:R-:W-:Y:S05]  /*0d60*/  @!P0 BRA `(.L_x_8) ;  /* 0x0000000000088947 */ /* 0x000fea0003800000 */
[----:B------:R0:W5:Y:S01]  /*0d70*/  LD.E R154, desc[UR36][R4.64] ;  /* 0x00000024049a7980 */ /* 0x000162000c101900 */
[----:B------:R-:W-:Y:S05]  /*0d80*/  BRA `(.L_x_9) ;  /* 0x0000000000247947 */ /* 0x000fea0003800000 */
.L_x_8:
[----:B------:R-:W-:Y:S02]  /*0d90*/  ULDC.64 UR4, c[0x0][0x588] ;  /* 0x0001620000047ab9 */ /* 0x000fe40000000a00 */
[----:B------:R-:W-:-:S04]  /*0da0*/  ISETP.NE.U32.AND P0, PT, RZ, UR4, PT ;  /* 0x00000004ff007c0c */ /* 0x000fc8000bf05070 */
[----:B------:R-:W-:-:S13]  /*0db0*/  ISETP.NE.AND.EX P0, PT, RZ, UR5, PT, P0 ;  /* 0x00000005ff007c0c */ /* 0x000fda000bf05300 */
[----:B------:R-:W-:Y:S05]  /*0dc0*/  @!P0 BRA `(.L_x_10) ;  /* 0x00000000000c8947 */ /* 0x000fea0003800000 */
[----:B------:R-:W0:Y:S02]  /*0dd0*/  LDC.64 R154, c[0x0][0x588] ;  /* 0x00016200ff9a7b82 */ /* 0x000e240000000a00 */
[----:B0-----:R1:W5:Y:S01]  /*0de0*/  LDG.E R154, desc[UR36][R154.64] ;  /* 0x000000249a9a7981 */ /* 0x001362000c1e1900 */
[----:B------:R-:W-:Y:S05]  /*0df0*/  BRA `(.L_x_9) ;  /* 0x0000000000087947 */ /* 0x000fea0003800000 */
.L_x_10:
[----:B------:R-:W-:Y:S02]  /*0e00*/  ULDC UR4, c[0x0][0x580] ;  /* 0x0001600000047ab9 */ /* 0x000fe40000000800 */
[----:B------:R-:W-:-:S07]  /*0e10*/  IMAD.U32 R154, RZ, RZ, UR4 ;  /* 0x00000004ff9a7e24 */ /* 0x000fce000f8e00ff */
.L_x_9:
[----:B------:R-:W-:Y:S02]  /*0e20*/  ULDC.64 UR4, c[0x0][0x5a0] ;  /* 0x0001680000047ab9 */ /* 0x000fe40000000a00 */
[----:B------:R-:W-:-:S04]  /*0e30*/  ISETP.NE.U32.AND P0, PT, RZ, UR4, PT ;  /* 0x00000004ff007c0c */ /* 0x000fc8000bf05070 */
[----:B------:R-:W-:-:S13]  /*0e40*/  ISETP.NE.AND.EX P0, PT, RZ, UR5, PT, P0 ;  /* 0x00000005ff007c0c */ /* 0x000fda000bf05300 */
[----:B------:R-:W-:Y:S05]  /*0e50*/  @!P0 BRA `(.L_x_11) ;  /* 0x00000000001c8947 */ /* 0x000fea0003800000 */
[----:B0-----:R-:W0:Y:S02]  /*0e60*/  LDC.64 R4, c[0x0][0x5a0] ;  /* 0x00016800ff047b82 */ /* 0x001e240000000a00 */
[----:B0-----:R-:W2:Y:S02]  /*0e70*/  LDG.E.64 R4, desc[UR36][R4.64] ;  /* 0x0000002404047981 */ /* 0x001ea4000c1e1b00 */
[----:B--2---:R-:W-:-:S04]  /*0e80*/  ISETP.NE.U32.AND P0, PT, R4, RZ, PT ;  /* 0x000000ff0400720c */ /* 0x004fc80003f05070 */
[----:B------:R-:W-:-:S13]  /*0e90*/  ISETP.NE.AND.EX P0, PT, R5, RZ, PT, P0 ;  /* 0x000000ff0500720c */ /* 0x000fda0003f05300 */
[----:B------:R-:W-:Y:S05]  /*0ea0*/  @!P0 BRA `(.L_x_11) ;  /* 0x0000000000088947 */ /* 0x000fea0003800000 */
[----:B-1----:R0:W5:Y:S01]  /*0eb0*/  LD.E R155, desc[UR36][R4.64] ;  /* 0x00000024049b7980 */ /* 0x002162000c101900 */
[----:B------:R-:W-:Y:S05]  /*0ec0*/  BRA `(.L_x_12) ;  /* 0x0000000000247947 */ /* 0x000fea0003800000 */
.L_x_11:
[----:B------:R-:W-:Y:S02]  /*0ed0*/  ULDC.64 UR4, c[0x0][0x590] ;  /* 0x0001640000047ab9 */ /* 0x000fe40000000a00 */
[----:B------:R-:W-:-:S04]  /*0ee0*/  ISETP.NE.U32.AND P0, PT, RZ, UR4, PT ;  /* 0x00000004ff007c0c */ /* 0x000fc8000bf05070 */
[----:B------:R-:W-:-:S13]  /*0ef0*/  ISETP.NE.AND.EX P0, PT, RZ, UR5, PT, P0 ;  /* 0x00000005ff007c0c */ /* 0x000fda000bf05300 */
[----:B------:R-:W-:Y:S05]  /*0f00*/  @!P0 BRA `(.L_x_13) ;  /* 0x00000000000c8947 */ /* 0x000fea0003800000 */
[----:B0-----:R-:W1:Y:S02]  /*0f10*/  LDC.64 R4, c[0x0][0x590] ;  /* 0x00016400ff047b82 */ /* 0x001e640000000a00 */
[----:B-1----:R1:W5:Y:S01]  /*0f20*/  LDG.E R155, desc[UR36][R4.64] ;  /* 0x00000024049b7981 */ /* 0x002362000c1e1900 */
[----:B------:R-:W-:Y:S05]  /*0f30*/  BRA `(.L_x_12) ;  /* 0x0000000000087947 */ /* 0x000fea0003800000 */
.L_x_13:
[----:B------:R-:W-:Y:S02]  /*0f40*/  ULDC UR4, c[0x0][0x584] ;  /* 0x0001610000047ab9 */ /* 0x000fe40000000800 */
[----:B-1----:R-:W-:-:S07]  /*0f50*/  IMAD.U32 R155, RZ, RZ, UR4 ;  /* 0x00000004ff9b7e24 */ /* 0x002fce000f8e00ff */
.L_x_12:
[----:B------:R-:W-:-:S13]  /*0f60*/  LOP3.LUT P0, RZ, R0, 0xff, RZ, 0xc0, !PT ;  /* 0x000000ff00ff7812 */ /* 0x000fda000780c0ff */
[----:B------:R-:W-:Y:S05]  /*0f70*/  @!P0 EXIT ;  /* 0x000000000000894d */ /* 0x000fea0003800000 */
[----:B------:R-:W-:Y:S01]  /*0f80*/  ULDC UR4, c[0x0][0x28c] ;  /* 0x0000a30000047ab9 */ /* 0x000fe20000000800 */
[----:B------:R-:W-:Y:S01]  /*0f90*/  LOP3.LUT R158, R19, 0x1, RZ, 0xfc, !PT ;  /* 0x00000001139e7812 */ /* 0x000fe200078efcff */
[----:B------:R-:W-:Y:S01]  /*0fa0*/  UIADD3 UR4, UR4, 0x1f, URZ ;  /* 0x0000001f04047890 */ /* 0x000fe2000fffe03f */
[----:B------:R-:W-:Y:S01]  /*0fb0*/  UMOV UR38, URZ ;  /* 0x0000003f00267c82 */ /* 0x000fe20008000000 */
[----:B------:R-:W-:Y:S02]  /*0fc0*/  UMOV UR39, URZ ;  /* 0x0000003f00277c82 */ /* 0x000fe40008000000 */
[----:B------:R-:W-:-:S04]  /*0fd0*/  USHF.R.S32.HI UR5, URZ, 0x1f, UR4 ;  /* 0x0000001f3f057899 */ /* 0x000fc80008011404 */
[----:B------:R-:W-:-:S04]  /*0fe0*/  ULEA.HI UR5, UR5, UR4, URZ, 0x5 ;  /* 0x0000000405057291 */ /* 0x000fc8000f8f283f */
[----:B------:R-:W-:-:S12]  /*0ff0*/  USHF.R.S32.HI UR40, URZ, 0x5, UR5 ;  /* 0x000000053f287899 */ /* 0x000fd80008011405 */
.L_x_287:
[----:B------:R-:W-:Y:S01]  /*1000*/  LOP3.LUT R0, R18, 0x80, RZ, 0xc0, !PT ;  /* 0x0000008012007812 */ /* 0x000fe200078ec0ff */
[----:B--2---:R-:W2:Y:S01]  /*1010*/  S2UR UR7, SR_CgaCtaId ;  /* 0x00000000000779c3 */ /* 0x004ea20000008800 */
[----:B------:R-:W-:Y:S02]  /*1020*/  UMOV UR6, 0x400 ;  /* 0x0000040000067882 */ /* 0x000fe40000000000 */
[----:B------:R-:W-:-:S06]  /*1030*/  SHF.R.U32.HI R0, RZ, 0x7, R0 ;  /* 0x00000007ff007819 */ /* 0x000fcc0000011600 */
[----:B---3--:R-:W3:Y:S01]  /*1040*/  SHFL.IDX PT, R0, R0, RZ, 0x1f ;  /* 0x00001fff00007589 */ /* 0x008ee200000e0000 */
[----:B--2---:R-:W-:Y:S01]  /*1050*/  ULEA UR42, UR7, UR6, 0x18 ;  /* 0x00000006072a7291 */ /* 0x004fe2000f8ec03f */
[----:B---3--:R-:W-:-:S13]  /*1060*/  R2UR UR4, R0 ;  /* 0x00000000000472ca */ /* 0x008fda00000e0000 */
[----:B------:R-:W-:-:S04]  /*1070*/  ULEA.HI UR5, UR4, UR4, URZ, 0x1 ;  /* 0x0000000404057291 */ /* 0x000fc8000f8f083f */
[----:B------:R-:W-:-:S04]  /*1080*/  ULOP3.LUT UR5, UR5, 0xffffe, URZ, 0xc0, !UPT ;  /* 0x000ffffe05057892 */ /* 0x000fc8000f8ec03f */
[----:B------:R-:W-:-:S03]  /*1090*/  UIADD3 UR5, UR4, -UR5, URZ ;  /* 0x8000000504057290 */ /* 0x000fc6000fffe03f */
[----:B------:R-:W-:Y:S01]  /*10a0*/  ULDC UR4, c[0x0][0x28c] ;  /* 0x0000a30000047ab9 */ /* 0x000fe20000000800 */
[----:B------:R-:W-:Y:S01]  /*10b0*/  ULEA UR5, UR5, UR42, 0xc ;  /* 0x0000002a05057291 */ /* 0x000fe2000f8e603f */
[----:B------:R-:W-:-:S03]  /*10c0*/  ISETP.LT.AND P0, PT, RZ, UR4, PT ;  /* 0x00000004ff007c0c */ /* 0x000fc6000bf01270 */
[----:B------:R-:W-:-:S04]  /*10d0*/  UIADD3 UR5, UR5, 0x180, URZ ;  /* 0x0000018005057890 */ /* 0x000fc8000fffe03f */
[----:B------:R-:W-:-:S04]  /*10e0*/  USHF.R.U32.HI UR5, URZ, 0x4, UR5 ;  /* 0x000000043f057899 */ /* 0x000fc80008011605 */
[----:B------:R-:W-:Y:S02]  /*10f0*/  ULOP3.LUT UR41, UR5, 0x3fff, URZ, 0xc0, !UPT ;  /* 0x00003fff05297892 */ /* 0x000fe4000f8ec03f */
[----:B-1----:R-:W-:Y:S10]  /*1100*/  @P0 BRA `(.L_x_14) ;  /* 0x0000000000400947 */ /* 0x002ff40003800000 */
[----:B------:R-:W-:Y:S01]  /*1110*/  MOV R0, 0x0 ;  /* 0x0000000000007802 */ /* 0x000fe20000000f00 */
[----:B------:R-:W-:Y:S01]  /*1120*/  ULDC.64 UR4, c[0x4][0x68] ;  /* 0x01001a0000047ab9 */ /* 0x000fe20000000a00 */
[----:B------:R-:W-:Y:S01]  /*1130*/  ULDC.64 UR6, c[0x4][0x8] ;  /* 0x0100020000067ab9 */ /* 0x000fe20000000a00 */
[----:B01----:R-:W-:Y:S01]  /*1140*/  IMAD.U32 R4, RZ, RZ, UR4 ;  /* 0x00000004ff047e24 */ /* 0x003fe2000f8e00ff */
[----:B------:R0:W1:Y:S01]  /*1150*/  LDC.64 R14, c[0x4][R0] ;  /* 0x01000000000e7b82 */ /* 0x0000620000000a00 */
[----:B------:R-:W-:Y:S01]  /*1160*/  IMAD.U32 R5, RZ, RZ, UR5 ;  /* 0x00000005ff057e24 */ /* 0x000fe2000f8e00ff */
[----:B------:R-:W-:Y:S01]  /*1170*/  ULDC.64 UR4, c[0x4][0x70] ;  /* 0x01001c0000047ab9 */ /* 0x000fe20000000a00 */
[----:B------:R-:W-:Y:S02]  /*1180*/  IMAD.U32 R10, RZ, RZ, UR6 ;  /* 0x00000006ff0a7e24 */ /* 0x000fe4000f8e00ff */
[----:B------:R-:W-:Y:S02]  /*1190*/  IMAD.U32 R6, RZ, RZ, UR4 ;  /* 0x00000004ff067e24 */ /* 0x000fe4000f8e00ff */
[----:B------:R-:W-:-:S02]  /*11a0*/  IMAD.U32 R7, RZ, RZ, UR5 ;  /* 0x00000005ff077e24 */ /* 0x000fc4000f8e00ff */
[----:B------:R-:W-:Y:S02]  /*11b0*/  IMAD.U32 R11, RZ, RZ, UR7 ;  /* 0x00000007ff0b7e24 */ /* 0x000fe4000f8e00ff */
[----:B------:R-:W-:Y:S02]  /*11c0*/  IMAD.MOV.U32 R8, RZ, RZ, 0x1e1 ;  /* 0x000001e1ff087424 */ /* 0x000fe400078e00ff */
[----:B------:R-:W-:Y:S02]  /*11d0*/  IMAD.MOV.U32 R12, RZ, RZ, 0x1 ;  /* 0x00000001ff0c7424 */ /* 0x000fe400078e00ff */
[----:B0-----:R-:W-:-:S07]  /*11e0*/  IMAD.MOV.U32 R13, RZ, RZ, RZ ;  /* 0x000000ffff0d7224 */ /* 0x001fce00078e00ff */
[----:B------:R-:W-:-:S07]  /*11f0*/  LEPC R20, `(.L_x_14) ;  /* 0x000000001014794e */ /* 0x000fce0000000000 */
[----:B-1---5:R-:W-:Y:S05]  /*1200*/  CALL.ABS.NOINC R14 ;  /* 0x000000000e007343 */ /* 0x022fea0003c00000 */
.L_x_14:
[----:B------:R-:W-:-:S13]  /*1210*/  ISETP.NE.AND P0, PT, R158, 0x3, PT ;  /* 0x000000039e00780c */ /* 0x000fda0003f05270 */
[----:B------:R-:W-:Y:S05]  /*1220*/  @!P0 BRA `(.L_x_15) ;  /* 0x0000000000048947 */ /* 0x000fea0003800000 */
[----:B------:R-:W-:Y:S01]  /*1230*/  BPT.TRAP 0x1 ;  /* 0x000000040000795c */ /* 0x000fe20000300000 */
.L_x_15:
[----:B------:R-:W-:Y:S02]  /*1240*/  IMAD.U32 R3, RZ, RZ, UR39 ;  /* 0x00000027ff037e24 */ /* 0x000fe4000f8e00ff */
[----:B------:R-:W-:-:S03]  /*1250*/  IMAD.U32 R0, RZ, RZ, UR38 ;  /* 0x00000026ff007e24 */ /* 0x000fc6000f8e00ff */
[----:B------:R-:W-:Y:S02]  /*1260*/  LEA R3, R3, UR42, 0x3 ;  /* 0x0000002a03037c11 */ /* 0x000fe4000f8e18ff */
[----:B------:R-:W-:-:S04]  /*1270*/  SHF.L.U32 R0, R0, 0x1f, RZ ;  /* 0x0000001f00007819 */ /* 0x000fc800000006ff */
[----:B------:R2:W3:Y:S01]  /*1280*/  SYNCS.PHASECHK.TRANS64.TRYWAIT P1, [R3+URZ], R0 ;  /* 0x00000000030075a7 */ /* 0x0004e2000802017f */
[----:B------:R-:W-:Y:S05]  /*1290*/  @!P0 BRA `(.L_x_16) ;  /* 0x0000000000048947 */ /* 0x000fea0003800000 */
[----:B------:R-:W-:Y:S01]  /*12a0*/  BPT.TRAP 0x1 ;  /* 0x000000040000795c */ /* 0x000fe20000300000 */
.L_x_16:
[----:B---3--:R-:W-:Y:S05]  /*12b0*/  @P1 BRA `(.L_x_17) ;  /* 0x0000000000081947 */ /* 0x008fea0003800000 */
[----:B------:R-:W3:Y:S02]  /*12c0*/  SYNCS.PHASECHK.TRANS64.TRYWAIT P1, [R3+URZ], R0 ;  /* 0x00000000030075a7 */ /* 0x000ee4000802017f */
[----:B---3--:R-:W-:Y:S05]  /*12d0*/  @!P1 BRA `(.L_x_18) ;  /* 0x000000a4000c9947 */ /* 0x008fea0003800000 */
.L_x_17:
[----:B------:R-:W-:-:S04]  /*12e0*/  UISETP.LT.AND UP0, UPT, UR40, 0x1, UPT ;  /* 0x000000012800788c */ /* 0x000fc8000bf01270 */
[----:B------:R-:W-:-:S04]  /*12f0*/  USEL UR4, UR40, 0x1, UP0 ;  /* 0x0000000128047887 */ /* 0x000fc80008000000 */
[----:B------:R-:W-:-:S06]  /*1300*/  UIADD3 UR4, UR40, -UR4, URZ ;  /* 0x8000000428047290 */ /* 0x000fcc000fffe03f */
[----:B--23--:R-:W-:Y:S01]  /*1310*/  IMAD.U32 R0, RZ, RZ, UR4 ;  /* 0x00000004ff007e24 */ /* 0x00cfe2000f8e00ff */
[----:B------:R-:W-:Y:S05]  /*1320*/  WARPSYNC.ALL ;  /* 0x0000000000007948 */ /* 0x000fea0003800000 */
[----:B------:R-:W-:Y:S01]  /*1330*/  ISETP.GE.AND P1, PT, R0, 0x1, PT ;  /* 0x000000010000780c */ /* 0x000fe20003f26270 */
[----:B------:R-:W-:Y:S01]  /*1340*/  UIADD3 UR4, UR42, 0x12180, URZ ;  /* 0x000121802a047890 */ /* 0x000fe2000fffe03f */
[----:B------:R-:W-:Y:S01]  /*1350*/  WARPGROUP.ARRIVE ;  /* 0x00000000000079c5 */ /* 0x000fe20000000000 */
[----:B------:R-:W-:Y:S02]  /*1360*/  ULOP3.LUT UR41, UR41, 0x10000, URZ, 0xfc, !UPT ;  /* 0x0001000029297892 */ /* 0x000fe4000f8efc3f */
[----:B------:R-:W-:Y:S01]  /*1370*/  USHF.R.U32.HI UR4, URZ, 0x4, UR4 ;  /* 0x000000043f047899 */ /* 0x000fe20008011604 */
[----:B------:R-:W-:Y:S01]  /*1380*/  UMOV UR5, 0x80000020 ;  /* 0x8000002000057882 */ /* 0x000fe20000000000 */
[----:B------:R-:W-:-:S02]  /*1390*/  UMOV UR7, 0x80000020 ;  /* 0x8000002000077882 */ /* 0x000fc40000000000 */
[----:B------:R-:W-:-:S04]  /*13a0*/  ULOP3.LUT UR4, UR4, 0x3fff, URZ, 0xc0, !UPT ;  /* 0x00003fff04047892 */ /* 0x000fc8000f8ec03f */
[----:B------:R-:W-:Y:S02]  /*13b0*/  ULOP3.LUT UR10, UR4, 0x10000, URZ, 0xfc, !UPT ;  /* 0x00010000040a7892 */ /* 0x000fe4000f8efc3f */
[----:B------:R-:W-:Y:S02]  /*13c0*/  ULEA UR4, UR39, UR41, 0x9 ;  /* 0x0000002927047291 */ /* 0x000fe4000f8e483f */
[----:B------:R-:W-:-:S09]  /*13d0*/  ULEA UR6, UR39, UR10, 0xa ;  /* 0x0000000a27067291 */ /* 0x000fd2000f8e503f */
[----:B------:R-:W-:Y:S01]  /*13e0*/  HGMMA.64x256x16.F32.BF16 R24, gdesc[UR4], RZ, !UPT, gsb0 ;  /* 0x03e00000041879f0 */ /* 0x000fe2000c0018ff */
[----:B------:R-:W-:Y:S02]  /*13f0*/  UIADD3 UR4, UR4, 0x2, URZ ;  /* 0x0000000204047890 */ /* 0x000fe4000fffe03f */
[----:B------:R-:W-:Y:S01]  /*1400*/  UIADD3 UR6, UR6, 0x2, URZ ;  /* 0x0000000206067890 */ /* 0x000fe2000fffe03f */
[----:B------:R-:W-:Y:S01]  /*1410*/  UMOV UR5, 0x80000020 ;  /* 0x8000002000057882 */ /* 0x000fe20000000000 */
[----:B------:R-:W-:Y:S01]  /*1420*/  UMOV UR7, 0x80000020 ;  /* 0x8000002000077882 */ /* 0x000fe20000000000 */
[----:B------:R-:W-:Y:S02]  /*1430*/  WARPGROUP.DEPBAR.LE gsb0, 0x0 ;  /* 0x00008000000079c5 */ /* 0x000fe40000010000 */
[----:B------:R-:W-:-:S15]  /*1440*/  WARPGROUP.ARRIVE ;  /* 0x00000000000079c5 */ /* 0x000fde0000000000 */
[----:B------:R-:W-:-:S05]  /*1450*/  NOP ;  /* 0x0000000000007918 */ /* 0x000fca0000000000 */
[----:B------:R-:W-:Y:S03]  /*1460*/  HGMMA.64x256x16.F32.BF16 R24, gdesc[UR4], R24, gsb0 ;  /* 0x03e00000041879f0 */ /* 0x000fe60008001818 */
[----:B------:R-:W-:Y:S02]  /*1470*/  WARPGROUP.DEPBAR.LE gsb0, 0x0 ;  /* 0x00008000000079c5 */ /* 0x000fe40000010000 */
[----:B------:R-:W-:Y:S05]  /*1480*/  @!P1 BRA `(.L_x_19) ;  /* 0x0000000000dc9947 */ /* 0x000fea0003800000 */
[----:B------:R-:W-:Y:S02]  /*1490*/  UIADD3 UR4, UR39, 0x1, URZ ;  /* 0x0000000127047890 */ /* 0x000fe4000fffe03f */
[----:B------:R-:W-:Y:S02]  /*14a0*/  UMOV UR9, UR39 ;  /* 0x0000002700097c82 */ /* 0x000fe40008000000 */
[----:B------:R-:W-:-:S04]  /*14b0*/  UISETP.NE.AND UP0, UPT, UR4, 0x9, UPT ;  /* 0x000000090400788c */ /* 0x000fc8000bf05270 */
[----:B------:R-:W-:Y:S02]  /*14c0*/  USEL UR5, URZ, 0x1, UP0 ;  /* 0x000000013f057887 */ /* 0x000fe40008000000 */
[----:B------:R-:W-:Y:S02]  /*14d0*/  USEL UR8, UR4, URZ, UP0 ;  /* 0x0000003f04087287 */ /* 0x000fe40008000000 */
[----:B------:R-:W-:-:S06]  /*14e0*/  ULOP3.LUT UR5, UR38, UR5, URZ, 0x3c, !UPT ;  /* 0x0000000526057292 */ /* 0x000fcc000f8e3c3f */
[----:B01----:R-:W-:-:S07]  /*14f0*/  IMAD.U32 R5, RZ, RZ, UR5 ;  /* 0x00000005ff057e24 */ /* 0x003fce000f8e00ff */
.L_x_26:
[----:B01----:R-:W-:Y:S05]  /*1500*/  @!P0 BRA `(.L_x_20) ;  /* 0x0000000000048947 */ /* 0x003fea0003800000 */
[----:B------:R-:W-:Y:S01]  /*1510*/  BPT.TRAP 0x1 ;  /* 0x000000040000795c */ /* 0x000fe20000300000 */
.L_x_20:
[----:B------:R-:W0:Y:S01]  /*1520*/  S2UR UR5, SR_CgaCtaId ;  /* 0x00000000000579c3 */ /* 0x000e220000008800 */
[----:B------:R-:W-:Y:S01]  /*1530*/  UMOV UR4, 0x400 ;  /* 0x0000040000047882 */ /* 0x000fe20000000000 */
[----:B------:R-:W-:Y:S01]  /*1540*/  SHF.L.U32 R3, R5, 0x1f, RZ ;  /* 0x0000001f05037819 */ /* 0x000fe200000006ff */
[----:B0-----:R-:W-:-:S04]  /*1550*/  ULEA UR11, UR5, UR4, 0x18 ;  /* 0x00000004050b7291 */ /* 0x001fc8000f8ec03f */
[----:B------:R-:W-:-:S09]  /*1560*/  ULEA UR4, UR8, UR11, 0x3 ;  /* 0x0000000b08047291 */ /* 0x000fd2000f8e183f */
[----:B------:R0:W1:Y:S01]  /*1570*/  SYNCS.PHASECHK.TRANS64.TRYWAIT P1, [UR4], R3 ;  /* 0x00000003ff0075a7 */ /* 0x0000620008020144 */
[----:B------:R-:W-:Y:S05]  /*1580*/  @!P0 BRA `(.L_x_21) ;  /* 0x0000000000048947 */ /* 0x000fea0003800000 */
[----:B------:R-:W-:Y:S01]  /*1590*/  BPT.TRAP 0x1 ;  /* 0x000000040000795c */ /* 0x000fe20000300000 */
.L_x_21:
[----:B-1----:R-:W-:Y:S05]  /*15a0*/  @P1 BRA `(.L_x_22) ;  /* 0x0000000000081947 */ /* 0x002fea0003800000 */
[----:B------:R-:W1:Y:S02]  /*15b0*/  SYNCS.PHASECHK.TRANS64.TRYWAIT P1, [UR4], R3 ;  /* 0x00000003ff0075a7 */ /* 0x000e640008020144 */
[----:B-1----:R-:W-:Y:S05]  /*15c0*/  @!P1 BRA `(.L_x_23) ;  /* 0x000000a000649947 */ /* 0x002fea0003800000 */
.L_x_22:
[----:B------:R-:W-:Y:S01]  /*15d0*/  ULEA UR4, UR8, UR41, 0x9 ;  /* 0x0000002908047291 */ /* 0x000fe2000f8e483f */
[----:B------:R-:W-:Y:S01]  /*15e0*/  WARPGROUP.ARRIVE ;  /* 0x00000000000079c5 */ /* 0x000fe20000000000 */
[----:B------:R-:W-:Y:S01]  /*15f0*/  ULEA UR6, UR8, UR10, 0xa ;  /* 0x0000000a08067291 */ /* 0x000fe2000f8e503f */
[----:B------:R-:W-:Y:S01]  /*1600*/  UMOV UR5, 0x80000020 ;  /* 0x8000002000057882 */ /* 0x000fe20000000000 */
[----:B------:R-:W-:-:S07]  /*1610*/  UMOV UR7, 0x80000020 ;  /* 0x8000002000077882 */ /* 0x000fce0000000000 */
[----:B------:R-:W-:Y:S01]  /*1620*/  HGMMA.64x256x16.F32.BF16 R24, gdesc[UR4], R24, gsb0 ;  /* 0x03e00000041879f0 */ /* 0x000fe20008001818 */
        /* <DEDUP_REMOVED lines=10> */
[----:B------:R-:W-:Y:S01]  /*16d0*/  BPT.TRAP 0x1 ;  /* 0x000000040000795c */ /* 0x000fe20000300000 */
.L_x_24:
[----:B------:R-:W-:Y:S01]  /*16e0*/  ULEA UR4, UR9, UR11, 0x3 ;  /* 0x0000000b09047291 */ /* 0x000fe2000f8e183f */
[----:B------:R-:W-:-:S03]  /*16f0*/  ISETP.GT.U32.AND P1, PT, R19, 0x1, PT ;  /* 0x000000011300780c */ /* 0x000fc60003f24070 */
[----:B------:R-:W-:-:S04]  /*1700*/  UIADD3 UR4, UR4, 0x48, URZ ;  /* 0x0000004804047890 */ /* 0x000fc8000fffe03f */
[----:B------:R-:W-:-:S09]  /*1710*/  UPRMT UR4, URZ, 0x654, UR4 ;  /* 0x000006543f047896 */ /* 0x000fd20008000004 */
[----:B------:R-:W-:Y:S01]  /*1720*/  SYNCS.ARRIVE.TRANS64.RED.A1T0 RZ, [UR4], RZ ;  /* 0x000000ffffff79a7 */ /* 0x000fe20008100404 */
[----:B------:R-:W-:Y:S05]  /*1730*/  @P1 BRA `(.L_x_25) ;  /* 0x0000000000041947 */ /* 0x000fea0003800000 */
[----:B------:R-:W-:Y:S01]  /*1740*/  BPT.TRAP 0x1 ;  /* 0x000000040000795c */ /* 0x000fe20000300000 */
.L_x_25:
[----:B------:R-:W-:Y:S01]  /*1750*/  UIADD3 UR8, UR8, 0x1, URZ ;  /* 0x0000000108087890 */ /* 0x000fe2000fffe03f */
[C---:B------:R-:W-:Y:S01]  /*1760*/  ISETP.GT.AND P1, PT, R0.reuse, 0x1, PT ;  /* 0x000000010000780c */ /* 0x040fe20003f24270 */
[----:B------:R-:W-:Y:S01]  /*1770*/  UIADD3 UR9, UR9, 0x1, URZ ;  /* 0x0000000109097890 */ /* 0x000fe2000fffe03f */
[----:B------:R-:W-:Y:S01]  /*1780*/  VIADD R0, R0, 0xffffffff ;  /* 0xffffffff00007836 */ /* 0x000fe20000000000 */
[----:B------:R-:W-:Y:S02]  /*1790*/  UISETP.NE.AND UP0, UPT, UR8, 0x9, UPT ;  /* 0x000000090800788c */ /* 0x000fe4000bf05270 */
[----:B------:R-:W-:Y:S02]  /*17a0*/  UISETP.NE.AND UP1, UPT, UR9, 0x9, UPT ;  /* 0x000000090900788c */ /* 0x000fe4000bf25270 */
[----:B------:R-:W-:Y:S02]  /*17b0*/  USEL UR4, URZ, 0x1, UP0 ;  /* 0x000000013f047887 */ /* 0x000fe40008000000 */
[----:B------:R-:W-:-:S02]  /*17c0*/  USEL UR8, UR8, URZ, UP0 ;  /* 0x0000003f08087287 */ /* 0x000fc40008000000 */
[----:B------:R-:W-:Y:S02]  /*17d0*/  USEL UR9, UR9, URZ, UP1 ;  /* 0x0000003f09097287 */ /* 0x000fe40008800000 */
[----:B------:R-:W-:Y:S01]  /*17e0*/  LOP3.LUT R5, R5, UR4, RZ, 0x3c, !PT ;  /* 0x0000000405057c12 */ /* 0x000fe2000f8e3cff */
[----:B------:R-:W-:Y:S09]  /*17f0*/  @P1 BRA `(.L_x_26) ;  /* 0xfffffffc00401947 */ /* 0x000ff2000383ffff */
.L_x_19:
[----:B------:R-:W2:Y:S02]  /*1800*/  LDC R0, c[0x0][0x28c] ;  /* 0x0000a300ff007b82 */ /* 0x000ea40000000800 */
[----:B--2---:R-:W-:-:S13]  /*1810*/  ISETP.GE.AND P1, PT, R0, 0x1, PT ;  /* 0x000000010000780c */ /* 0x004fda0003f26270 */
[----:B------:R-:W-:Y:S05]  /*1820*/  @!P1 BRA `(.L_x_27) ;  /* 0x0000000000489947 */ /* 0x000fea0003800000 */
[----:B------:R-:W-:Y:S05]  /*1830*/  @!P0 BRA `(.L_x_28) ;  /* 0x0000000000048947 */ /* 0x000fea0003800000 */
[----:B------:R-:W-:Y:S01]  /*1840*/  BPT.TRAP 0x1 ;  /* 0x000000040000795c */ /* 0x000fe20000300000 */
.L_x_28:
[----:B------:R-:W2:Y:S01]  /*1850*/  S2UR UR7, SR_CgaCtaId ;  /* 0x00000000000779c3 */ /* 0x000ea20000008800 */
[----:B------:R-:W-:Y:S01]  /*1860*/  UISETP.LT.AND UP0, UPT, UR40, 0x1, UPT ;  /* 0x000000012800788c */ /* 0x000fe2000bf01270 */
[----:B------:R-:W-:-:S03]  /*1870*/  ISETP.GT.U32.AND P0, PT, R19, 0x1, PT ;  /* 0x000000011300780c */ /* 0x000fc60003f04070 */
[----:B------:R-:W-:-:S04]  /*1880*/  USEL UR6, UR40, 0x1, UP0 ;  /* 0x0000000128067887 */ /* 0x000fc80008000000 */
[----:B------:R-:W-:-:S04]  /*1890*/  UIADD3 UR6, UR39, UR40, -UR6 ;  /* 0x0000002827067290 */ /* 0x000fc8000fffe806 */
[----:B------:R-:W-:-:S04]  /*18a0*/  UIMAD.WIDE.U32 UR4, UR6, 0x38e38e39, URZ ;  /* 0x38e38e39060478a5 */ /* 0x000fc8000f8e003f */
[----:B------:R-:W-:-:S03]  /*18b0*/  USHF.R.U32.HI UR4, URZ, 0x1, UR5 ;  /* 0x000000013f047899 */ /* 0x000fc60008011605 */
[----:B------:R-:W-:Y:S01]  /*18c0*/  UMOV UR5, 0x400 ;  /* 0x0000040000057882 */ /* 0x000fe20000000000 */
[----:B------:R-:W-:Y:S02]  /*18d0*/  UIMAD UR6, UR4, -0x9, UR6 ;  /* 0xfffffff7040678a4 */ /* 0x000fe4000f8e0206 */
[----:B--2---:R-:W-:-:S04]  /*18e0*/  ULEA UR5, UR7, UR5, 0x18 ;  /* 0x0000000507057291 */ /* 0x004fc8000f8ec03f */
[----:B------:R-:W-:-:S04]  /*18f0*/  ULEA UR6, UR6, UR5, 0x3 ;  /* 0x0000000506067291 */ /* 0x000fc8000f8e183f */
[----:B------:R-:W-:-:S04]  /*1900*/  UIADD3 UR6, UR6, 0x48, URZ ;  /* 0x0000004806067890 */ /* 0x000fc8000fffe03f */
[----:B------:R-:W-:-:S09]  /*1910*/  UPRMT UR6, URZ, 0x654, UR6 ;  /* 0x000006543f067896 */ /* 0x000fd20008000006 */
[----:B------:R-:W-:Y:S01]  /*1920*/  SYNCS.ARRIVE.TRANS64.RED.A1T0 RZ, [UR6], RZ ;  /* 0x000000ffffff79a7 */ /* 0x000fe20008100406 */
[----:B------:R-:W-:Y:S05]  /*1930*/  @P0 BRA `(.L_x_27) ;  /* 0x0000000000040947 */ /* 0x000fea0003800000 */
[----:B------:R-:W-:Y:S01]  /*1940*/  BPT.TRAP 0x1 ;  /* 0x000000040000795c */ /* 0x000fe20000300000 */
.L_x_27:
[----:B------:R-:W2:Y:S01]  /*1950*/  LDC R7, c[0x0][0x288] ;  /* 0x0000a200ff077b82 */ /* 0x000ea20000000800 */
[----:B01----:R-:W-:Y:S01]  /*1960*/  SHF.R.U32.HI R3, RZ, 0x2, R18 ;  /* 0x00000002ff037819 */ /* 0x003fe20000011612 */
[----:B------:R-:W-:Y:S01]  /*1970*/  UIADD3 UR39, UR40, UR39, URZ ;  /* 0x0000002728277290 */ /* 0x000fe2000fffe03f */
[C---:B------:R-:W-:Y:S01]  /*1980*/  LOP3.LUT R4, R18.reuse, 0x60, RZ, 0xc0, !PT ;  /* 0x0000006012047812 */ /* 0x040fe200078ec0ff */
[----:B------:R-:W-:Y:S01]  /*1990*/  ULDC UR7, c[0x0][0x284] ;  /* 0x0000a10000077ab9 */ /* 0x000fe20000000800 */
[----:B------:R-:W-:Y:S01]  /*19a0*/  LOP3.LUT R3, R3, 0x7, RZ, 0xc0, !PT ;  /* 0x0000000703037812 */ /* 0x000fe200078ec0ff */
[----:B------:R-:W-:Y:S01]  /*19b0*/  UISETP.GT.U32.AND UP0, UPT, UR39, 0x8, UPT ;  /* 0x000000082700788c */ /* 0x000fe2000bf04070 */
[----:B------:R-:W-:Y:S01]  /*19c0*/  SHF.R.U32.HI R10, RZ, 0x1, R4 ;  /* 0x00000001ff0a7819 */ /* 0x000fe20000011604 */
[----:B------:R-:W-:Y:S01]  /*19d0*/  IMAD.SHL.U32 R4, R18, 0x2, RZ ;  /* 0x0000000212047824 */ /* 0x000fe200078e00ff */
[----:B------:R-:W-:Y:S01]  /*19e0*/  LOP3.LUT R0, R22, 0x1, RZ, 0xc0, !PT ;  /* 0x0000000116007812 */ /* 0x000fe200078ec0ff */
[----:B------:R-:W-:Y:S01]  /*19f0*/  UISETP.LT.U32.AND UP0, UPT, UR40, 0x9, UP0 ;  /* 0x000000092800788c */ /* 0x000fe20008701070 */
[----:B------:R-:W-:Y:S01]  /*1a00*/  IADD3 R5, RZ, -R10, -R3 ;  /* 0x8000000aff057210 */ /* 0x000fe20007ffe803 */
[----:B------:R-:W-:Y:S01]  /*1a10*/  UISETP.GE.U32.AND UP1, UPT, UR40, 0x9, UPT ;  /* 0x000000092800788c */ /* 0x000fe2000bf26070 */
[----:B------:R-:W-:Y:S01]  /*1a20*/  LOP3.LUT R9, R4, 0x6, RZ, 0xc0, !PT ;  /* 0x0000000604097812 */ /* 0x000fe200078ec0ff */
[C---:B------:R-:W-:Y:S01]  /*1a30*/  IMAD.SHL.U32 R6, R0.reuse, 0x40, RZ ;  /* 0x0000004000067824 */ /* 0x040fe200078e00ff */
[----:B------:R-:W-:Y:S01]  /*1a40*/  SHF.R.S32.HI R21, RZ, 0x1f, R23 ;  /* 0x0000001fff157819 */ /* 0x000fe20000011417 */
[----:B------:R-:W-:Y:S01]  /*1a50*/  IMAD R11, R0, -0x40, R5 ;  /* 0xffffffc0000b7824 */ /* 0x000fe200078e0205 */
[----:B------:R-:W-:Y:S01]  /*1a60*/  LOP3.LUT R0, R18, 0x3, RZ, 0xc0, !PT ;  /* 0x0000000312007812 */ /* 0x000fe200078ec0ff */
[----:B------:R-:W-:Y:S01]  /*1a70*/  ULDC.64 UR8, c[0x0][0x5d0] ;  /* 0x0001740000087ab9 */ /* 0x000fe20000000a00 */
[----:B------:R-:W-:Y:S01]  /*1a80*/  PRMT R8, R9, 0x6540, R152 ;  /* 0x0000654009087816 */ /* 0x000fe20000000098 */
[----:B------:R-:W-:Y:S01]  /*1a90*/  IMAD.SHL.U32 R152, R152, 0x100, RZ ;  /* 0x0000010098987824 */ /* 0x000fe200078e00ff */
[----:B------:R-:W-:Y:S01]  /*1aa0*/  UIMAD.WIDE.U32 UR4, UR39, 0x38e38e39, URZ ;  /* 0x38e38e39270478a5 */ /* 0x000fe2000f8e003f */
[----:B------:R-:W-:Y:S01]  /*1ab0*/  IMAD R4, R21, UR8, RZ ;  /* 0x0000000815047c24 */ /* 0x000fe2000f8e02ff */
[----:B------:R-:W-:Y:S01]  /*1ac0*/  USEL UR6, URZ, 0x1, !UP0 ;  /* 0x000000013f067887 */ /* 0x000fe2000c000000 */
[----:B--2---:R-:W-:Y:S01]  /*1ad0*/  IMAD R13, R0, -0x2, R7 ;  /* 0xfffffffe000d7824 */ /* 0x004fe200078e0207 */
[----:B------:R-:W-:Y:S01]  /*1ae0*/  ISETP.GE.AND P0, PT, R152, R7, PT ;  /* 0x000000079800720c */ /* 0x000fe20003f06270 */
[C---:B------:R-:W-:Y:S01]  /*1af0*/  IMAD.SHL.U32 R0, R153.reuse, 0x80, RZ ;  /* 0x0000008099007824 */ /* 0x040fe200078e00ff */
[----:B------:R-:W-:Y:S01]  /*1b00*/  SHF.R.S32.HI R9, RZ, 0x1f, R8 ;  /* 0x0000001fff097819 */ /* 0x000fe20000011408 */
[----:B------:R-:W-:Y:S01]  /*1b10*/  USHF.R.U32.HI UR4, URZ, 0x1, UR5 ;  /* 0x000000013f047899 */ /* 0x000fe20008011605 */
[----:B------:R-:W-:Y:S01]  /*1b20*/  LOP3.LUT R3, R6, 0x40, R3, 0xe2, !PT ;  /* 0x0000004006037812 */ /* 0x000fe200078ee203 */
[----:B------:R-:W-:Y:S01]  /*1b30*/  ULOP3.LUT UR38, UR38, UR6, URZ, 0x3c, !UPT ;  /* 0x0000000626267292 */ /* 0x000fe2000f8e3c3f */
[C---:B------:R-:W-:Y:S01]  /*1b40*/  ISETP.GE.OR P0, PT, R0.reuse, UR7, P0 ;  /* 0x0000000700007c0c */ /* 0x040fe20008706670 */
[----:B------:R-:W-:Y:S01]  /*1b50*/  IMAD.WIDE R6, R153, 0x80, RZ ;  /* 0x0000008099067825 */ /* 0x000fe200078e02ff */
[----:B------:R-:W-:Y:S01]  /*1b60*/  UIMAD UR39, UR4, -0x9, UR39 ;  /* 0xfffffff7042778a4 */ /* 0x000fe2000f8e0227 */
[----:B------:R-:W-:Y:S01]  /*1b70*/  IADD3 R0, -R0, UR7, R11 ;  /* 0x0000000700007c10 */ /* 0x000fe2000fffe10b */
[----:B------:R-:W-:Y:S01]  /*1b80*/  @UP1 ULOP3.LUT UR38, UR38, 0x1, UR4, 0x78, !UPT ;  /* 0x0000000126261892 */ /* 0x000fe2000f8e7804 */
[C---:B------:R-:W-:Y:S01]  /*1b90*/  IMAD R15, R23.reuse, UR9, R4 ;  /* 0x00000009170f7c24 */ /* 0x040fe2000f8e0204 */
[----:B------:R-:W-:Y:S01]  /*1ba0*/  LOP3.LUT R167, R6, R3, R10, 0xfe, !PT ;  /* 0x0000000306a77212 */ /* 0x000fe200078efe0a */
[----:B------:R-:W-:-:S04]  /*1bb0*/  IMAD.WIDE.U32 R4, R23, UR8, R8 ;  /* 0x0000000817047c25 */ /* 0x000fc8000f8e0008 */
[----:B------:R-:W-:Y:S02]  /*1bc0*/  IMAD.IADD R5, R5, 0x1, R15 ;  /* 0x0000000105057824 */ /* 0x000fe400078e020f */
[----:B------:R-:W-:Y:S02]  /*1bd0*/  IMAD.IADD R3, R13, 0x1, -R152 ;  /* 0x000000010d037824 */ /* 0x000fe400078e0a98 */
[----:B------:R-:W-:Y:S01]  /*1be0*/  IMAD.MOV.U32 R153, RZ, RZ, -0x1 ;  /* 0xffffffffff997424 */ /* 0x000fe200078e00ff */
[----:B------:R-:W-:Y:S06]  /*1bf0*/  @P0 BRA `(.L_x_29) ;  /* 0x0000007800dc0947 */ /* 0x000fec0003800000 */
[----:B------:R-:W0:Y:S01]  /*1c00*/  LDC.64 R10, c[0x0][0x5c8] ;  /* 0x00017200ff0a7b82 */ /* 0x000e220000000a00 */
[----:B-----5:R-:W-:Y:S01]  /*1c10*/  FSETP.NEU.AND P0, PT, R155, RZ, PT ;  /* 0x000000ff9b00720b */ /* 0x020fe20003f0d000 */
[----:B------:R-:W-:Y:S01]  /*1c20*/  BSSY B0, `(.L_x_29) ;  /* 0x00007b4000007945 */ /* 0x000fe20003800000 */
[----:B------:R-:W-:-:S04]  /*1c30*/  ISETP.GT.AND P2, PT, R3, RZ, PT ;  /* 0x000000ff0300720c */ /* 0x000fc80003f44270 */
[----:B------:R-:W-:Y:S01]  /*1c40*/  ISETP.GT.AND P1, PT, R0, RZ, P2 ;  /* 0x000000ff0000720c */ /* 0x000fe20001724270 */
[-C--:B0-----:R-:W-:Y:S02]  /*1c50*/  IMAD R12, R7, R10.reuse, RZ ;  /* 0x0000000a070c7224 */ /* 0x081fe400078e02ff */
[----:B------:R-:W-:-:S04]  /*1c60*/  IMAD.WIDE.U32 R160, R167, R10, R4 ;  /* 0x0000000aa7a07225 */ /* 0x000fc800078e0004 */
[----:B------:R-:W-:-:S04]  /*1c70*/  IMAD R5, R167, R11, R12 ;  /* 0x0000000ba7057224 */ /* 0x000fc800078e020c */
[----:B------:R-:W-:Y:S01]  /*1c80*/  IMAD.IADD R169, R161, 0x1, R5 ;  /* 0x00000001a1a97824 */ /* 0x000fe200078e0205 */
[----:B------:R-:W-:Y:S06]  /*1c90*/  @!P0 BRA `(.L_x_30) ;  /* 0x0000005400988947 */ /* 0x000fec0003800000 */
[----:B------:R-:W0:Y:S01]  /*1ca0*/  LDC.64 R14, c[0x0][0x5b8] ;  /* 0x00016e00ff0e7b82 */ /* 0x000e220000000a00 */
[----:B------:R-:W-:-:S07]  /*1cb0*/  ULDC.64 UR4, c[0x0][0x5c0] ;  /* 0x0001700000047ab9 */ /* 0x000fce0000000a00 */
[----:B------:R-:W1:Y:S08]  /*1cc0*/  LDC.64 R164, c[0x0][0x5b0] ;  /* 0x00016c00ffa47b82 */ /* 0x000e700000000a00 */
[----:B------:R-:W2:Y:S01]  /*1cd0*/  LDC.64 R12, c[0x0][0x5a8] ;  /* 0x00016a00ff0c7b82 */ /* 0x000ea20000000a00 */
[-C--:B0-----:R-:W-:Y:S02]  /*1ce0*/  IMAD R4, R21, R14.reuse, RZ ;  /* 0x0000000e15047224 */ /* 0x081fe400078e02ff */
[----:B------:R-:W-:-:S04]  /*1cf0*/  IMAD.WIDE.U32 R162, R23, R14, R8 ;  /* 0x0000000e17a27225 */ /* 0x000fc800078e0008 */
[----:B------:R-:W-:Y:S02]  /*1d00*/  IMAD R159, R23, R15, R4 ;  /* 0x0000000f179f7224 */ /* 0x000fe400078e0204 */
[-C--:B-1----:R-:W-:Y:S02]  /*1d10*/  IMAD R6, R7, R164.reuse, RZ ;  /* 0x000000a407067224 */ /* 0x082fe400078e02ff */
[----:B------:R-:W-:Y:S02]  /*1d20*/  IMAD.IADD R21, R163, 0x1, R159 ;  /* 0x00000001a3157824 */ /* 0x000fe400078e029f */
[----:B------:R-:W-:Y:S02]  /*1d30*/  IMAD.MOV.U32 R20, RZ, RZ, R162 ;  /* 0x000000ffff147224 */ /* 0x000fe400078e00a2 */
[C---:B------:R-:W-:Y:S02]  /*1d40*/  IMAD R161, R167.reuse, R165, R6 ;  /* 0x000000a5a7a17224 */ /* 0x040fe400078e0206 */
[----:B------:R-:W-:-:S04]  /*1d50*/  IMAD.WIDE.U32 R4, R167, R164, R20 ;  /* 0x000000a4a7047225 */ /* 0x000fc800078e0014 */
[----:B------:R-:W-:Y:S01]  /*1d60*/  IMAD.IADD R5, R5, 0x1, R161 ;  /* 0x0000000105057824 */ /* 0x000fe200078e02a1 */
[----:B--2---:R-:W-:-:S04]  /*1d70*/  LEA R6, P0, R4, R12, 0x1 ;  /* 0x0000000c04067211 */ /* 0x004fc800078008ff */
[----:B------:R-:W-:-:S05]  /*1d80*/  LEA.HI.X R7, R4, R13, R5, 0x1, P0 ;  /* 0x0000000d04077211 */ /* 0x000fca00000f0c05 */
[----:B------:R0:W2:Y:S01]  /*1d90*/  @P1 LDG.E.LTC128B.U16 R15, desc[UR36][R6.64] ;  /* 0x00000024060f1981 */ /* 0x0000a2000c1e1520 */
[----:B------:R-:W-:Y:S01]  /*1da0*/  IMAD.WIDE.U32 R156, R167, R164, R8 ;  /* 0x000000a4a79c7225 */ /* 0x000fe200078e0008 */
[----:B------:R-:W-:Y:S03]  /*1db0*/  BSSY B1, `(.L_x_31) ;  /* 0x0000013000017945 */ /* 0x000fe60003800000 */
[----:B------:R-:W-:Y:S02]  /*1dc0*/  IMAD.IADD R157, R161, 0x1, R157 ;  /* 0x00000001a19d7824 */ /* 0x000fe400078e029d */
[----:B------:R-:W-:-:S04]  /*1dd0*/  IMAD.WIDE.U32 R156, R23, R14, R156 ;  /* 0x0000000e179c7225 */ /* 0x000fc800078e009c */
[----:B0-----:R-:W-:Y:S01]  /*1de0*/  IMAD.IADD R7, R159, 0x1, R157 ;  /* 0x000000019f077824 */ /* 0x001fe200078e029d */
[----:B------:R-:W-:Y:S02]  /*1df0*/  LEA R6, P4, R156, R12, 0x1 ;  /* 0x0000000c9c067211 */ /* 0x000fe400078808ff */
[----:B------:R-:W-:Y:S02]  /*1e00*/  SHF.L.U64.HI R157, R164, 0x3, R165 ;  /* 0x00000003a49d7819 */ /* 0x000fe400000102a5 */
[----:B------:R-:W-:Y:S01]  /*1e10*/  LEA.HI.X R7, R156, R13, R7, 0x1, P4 ;  /* 0x0000000d9c077211 */ /* 0x000fe200020f0c07 */
[----:B------:R-:W-:Y:S02]  /*1e20*/  IMAD.SHL.U32 R156, R164, 0x8, RZ ;  /* 0x00000008a49c7824 */ /* 0x000fe400078e00ff */
[----:B--2---:R-:W-:-:S04]  /*1e30*/  IMAD.U32 R4, R15, 0x10000, RZ ;  /* 0x000100000f047824 */ /* 0x004fc800078e00ff */
[----:B------:R-:W-:Y:S01]  /*1e40*/  FMUL R5, R4, R155 ;  /* 0x0000009b04057220 */ /* 0x000fe20000400000 */
[----:B------:R-:W-:-:S03]  /*1e50*/  LEA R4, P0, R160, UR4, 0x1 ;  /* 0x00000004a0047c11 */ /* 0x000fc6000f8008ff */
[----:B------:R-:W-:Y:S01]  /*1e60*/  FFMA R24, R24, R154, R5 ;  /* 0x0000009a18187223 */ /* 0x000fe20000000005 */
[----:B------:R-:W-:Y:S02]  /*1e70*/  LEA.HI.X R5, R160, UR5, R169, 0x1, P0 ;  /* 0x00000005a0057c11 */ /* 0x000fe400080f0ca9 */
[----:B------:R-:W-:Y:S02]  /*1e80*/  ISETP.GT.AND P0, PT, R3, 0x1, PT ;  /* 0x000000010300780c */ /* 0x000fe40003f04270 */
[----:B------:R-:W-:Y:S02]  /*1e90*/  F2FP.BF16.F32.PACK_AB R24, RZ, R24 ;  /* 0x00000018ff18723e */ /* 0x000fe400000010ff */
[----:B------:R-:W-:-:S03]  /*1ea0*/  ISETP.GT.AND P3, PT, R0, RZ, P0 ;  /* 0x000000ff0000720c */ /* 0x000fc60000764270 */
[----:B------:R0:W-:Y:S10]  /*1eb0*/  @P1 STG.E.U16 desc[UR36][R4.64], R24 ;  /* 0x0000001804001986 */ /* 0x0001f4000c101524 */
[----:B------:R-:W-:Y:S05]  /*1ec0*/  @!P3 BRA `(.L_x_32) ;  /* 0x000000000004b947 */ /* 0x000fea0003800000 */
[----:B------:R1:W5:Y:S02]  /*1ed0*/  LDG.E.LTC128B.U16 R15, desc[UR36][R6.64+0x2] ;  /* 0x00000224060f7981 */ /* 0x000364000c1e1520 */
.L_x_32:
[----:B------:R-:W-:Y:S05]  /*1ee0*/  BSYNC B1 ;  /* 0x0000000000017941 */ /* 0x000fea0003800000 */
.L_x_31:
[----:B-----5:R-:W-:Y:S01]  /*1ef0*/  IMAD.U32 R20, R15, 0x10000, RZ ;  /* 0x000100000f147824 */ /* 0x020fe200078e00ff */
[----:B------:R-:W-:Y:S01]  /*1f00*/  ISETP.GT.AND P2, PT, R0, 0x8, P2 ;  /* 0x000000080000780c */ /* 0x000fe20001744270 */
[----:B------:R-:W-:Y:S01]  /*1f10*/  IMAD.WIDE.U32 R156, R167, R164, R156 ;  /* 0x000000a4a79c7225 */ /* 0x000fe200078e009c */
[----:B------:R-:W-:-:S03]  /*1f20*/  PRMT R152, R15, 0x7610, R152 ;  /* 0x000076100f987816 */ /* 0x000fc60000000098 */
[----:B------:R-:W-:Y:S01]  /*1f30*/  FMUL R20, R20, R155 ;  /* 0x0000009b14147220 */ /* 0x000fe20000400000 */
[----:B------:R-:W-:Y:S01]  /*1f40*/  IMAD.IADD R161, R161, 0x1, R157 ;  /* 0x00000001a1a17824 */ /* 0x000fe200078e029d */
[----:B------:R-:W-:Y:S02]  /*1f50*/  IADD3 R162, P1, R162, R156, RZ ;  /* 0x0000009ca2a27210 */ /* 0x000fe40007f3e0ff */
[----:B------:R-:W-:-:S03]  /*1f60*/  FFMA R25, R25, R154, R20 ;  /* 0x0000009a19197223 */ /* 0x000fc60000000014 */
[----:B------:R-:W-:Y:S02]  /*1f70*/  IMAD.X R21, R161, 0x1, R21, P1 ;  /* 0x00000001a1157824 */ /* 0x000fe400008e0615 */
[----:B------:R-:W-:Y:S02]  /*1f80*/  F2FP.BF16.F32.PACK_AB R25, RZ, R25 ;  /* 0x00000019ff19723e */ /* 0x000fe400000010ff */
[C---:B------:R-:W-:Y:S02]  /*1f90*/  LEA R20, P1, R162.reuse, R12, 0x1 ;  /* 0x0000000ca2147211 */ /* 0x040fe400078208ff */
[----:B------:R-:W-:Y:S02]  /*1fa0*/  PRMT R157, R25, 0x7610, R157 ;  /* 0x00007610199d7816 */ /* 0x000fe4000000009d */
[----:B------:R-:W-:-:S03]  /*1fb0*/  LEA.HI.X R21, R162, R13, R21, 0x1, P1 ;  /* 0x0000000da2157211 */ /* 0x000fc600008f0c15 */
[----:B------:R2:W-:Y:S04]  /*1fc0*/  @P3 STG.E.U16 desc[UR36][R4.64+0x2], R157 ;  /* 0x0000029d04003986 */ /* 0x0005e8000c101524 */
[----:B------:R-:W0:Y:S01]  /*1fd0*/  @P2 LDG.E.LTC128B.U16 R152, desc[UR36][R20.64] ;  /* 0x0000002414982981 */ /* 0x000e22000c1e1520 */
[----:B------:R-:W-:Y:S01]  /*1fe0*/  IADD3 R8, P1, R8, R156, RZ ;  /* 0x0000009c08087210 */ /* 0x000fe20007f3e0ff */
[----:B------:R-:W-:Y:S01]  /*1ff0*/  BSSY B1, `(.L_x_33) ;  /* 0x0000011000017945 */ /* 0x000fe20003800000 */
[----:B------:R-:W-:Y:S02]  /*2000*/  SHF.L.U64.HI R11, R10, 0x4, R11 ;  /* 0x000000040a0b7819 */ /* 0x000fe4000001020b */
[----:B------:R-:W-:Y:S01]  /*2010*/  ISETP.GT.AND P0, PT, R0, 0x8, P0 ;  /* 0x000000080000780c */ /* 0x000fe20000704270 */
[----:B------:R-:W-:Y:S01]  /*2020*/  IMAD.X R9, R9, 0x1, R161, P1 ;  /* 0x0000000109097824 */ /* 0x000fe200008e06a1 */
[----:B------:R-:W-:Y:S01]  /*2030*/  LEA R10, P1, R10, R4, 0x4 ;  /* 0x000000040a0a7211 */ /* 0x000fe200078220ff */
[----:B------:R-:W-:-:S04]  /*2040*/  IMAD.WIDE.U32 R14, R23, R14, R8 ;  /* 0x0000000e170e7225 */ /* 0x000fc800078e0008 */
[----:B------:R-:W-:Y:S01]  /*2050*/  IMAD.X R11, R11, 0x1, R5, P1 ;  /* 0x000000010b0b7824 */ /* 0x000fe200008e0605 */
[----:B------:R-:W-:Y:S01]  /*2060*/  LEA R8, P3, R14, R12, 0x1 ;  /* 0x0000000c0e087211 */ /* 0x000fe200078608ff */
[----:B------:R-:W-:-:S05]  /*2070*/  IMAD.IADD R9, R159, 0x1, R15 ;  /* 0x000000019f097824 */ /* 0x000fca00078e020f */
[----:B------:R-:W-:Y:S01]  /*2080*/  LEA.HI.X R9, R14, R13, R9, 0x1, P3 ;  /* 0x0000000d0e097211 */ /* 0x000fe200018f0c09 */
[----:B0-----:R-:W-:-:S04]  /*2090*/  IMAD.U32 R24, R152, 0x10000, RZ ;  /* 0x0001000098187824 */ /* 0x001fc800078e00ff */
[----:B------:R-:W-:-:S04]  /*20a0*/  FMUL R25, R24, R155 ;  /* 0x0000009b18197220 */ /* 0x000fc80000400000 */
[----:B------:R-:W-:-:S05]  /*20b0*/  FFMA R25, R26, R154, R25 ;  /* 0x0000009a1a197223 */ /* 0x000fca0000000019 */
[----:B------:R-:W-:-:S05]  /*20c0*/  F2FP.BF16.F32.PACK_AB R25, RZ, R25 ;  /* 0x00000019ff19723e */ /* 0x000fca00000010ff */
[----:B------:R2:W-:Y:S01]  /*20d0*/  @P2 STG.E.U16 desc[UR36][R10.64], R25 ;  /* 0x000000190a002986 */ /* 0x0005e2000c101524 */
[----:B------:R-:W-:Y:S05]  /*20e0*/  @!P0 BRA `(.L_x_34) ;  /* 0x0000000000048947 */ /* 0x000fea0003800000 */
[----:B------:R0:W5:Y:S02]  /*20f0*/  LDG.E.LTC128B.U16 R152, desc[UR36][R8.64+0x2] ;  /* 0x0000022408987981 */ /* 0x000164000c1e1520 */
.L_x_34:
[----:B------:R-:W-:Y:S05]  /*2100*/  BSYNC B1 ;  /* 0x0000000000017941 */ /* 0x000fea0003800000 */
.L_x_33:
[----:B-----5:R-:W-:Y:S01]  /*2110*/  IMAD.U32 R12, R152, 0x10000, RZ ;  /* 0x00010000980c7824 */ /* 0x020fe200078e00ff */
[----:B------:R-:W-:Y:S01]  /*2120*/  ISETP.GT.AND P1, PT, R3, 0x8, PT ;  /* 0x000000080300780c */ /* 0x000fe20003f24270 */
[----:B------:R-:W-:Y:S02]  /*2130*/  BSSY B1, `(.L_x_35) ;  /* 0x0000008000017945 */ /* 0x000fe40003800000 */
[----:B------:R-:W-:Y:S01]  /*2140*/  FMUL R12, R12, R155 ;  /* 0x0000009b0c0c7220 */ /* 0x000fe20000400000 */
[----:B------:R-:W-:-:S03]  /*2150*/  ISETP.GT.AND P2, PT, R0, RZ, P1 ;  /* 0x000000ff0000720c */ /* 0x000fc60000f44270 */
[----:B------:R-:W-:-:S05]  /*2160*/  FFMA R12, R27, R154, R12 ;  /* 0x0000009a1b0c7223 */ /* 0x000fca000000000c */
[----:B------:R-:W-:-:S05]  /*2170*/  F2FP.BF16.F32.PACK_AB R12, RZ, R12 ;  /* 0x0000000cff0c723e */ /* 0x000fca00000010ff */
[----:B------:R3:W-:Y:S01]  /*2180*/  @P0 STG.E.U16 desc[UR36][R10.64+0x2], R12 ;  /* 0x0000020c0a000986 */ /* 0x0007e2000c101524 */
[----:B------:R-:W-:Y:S05]  /*2190*/  @!P2 BRA `(.L_x_36) ;  /* 0x000000000004a947 */ /* 0x000fea0003800000 */
[----:B------:R4:W5:Y:S02]  /*21a0*/  LDG.E.LTC128B.U16 R152, desc[UR36][R6.64+0x10] ;  /* 0x0000102406987981 */ /* 0x000964000c1e1520 */
.L_x_36:
[----:B------:R-:W-:Y:S05]  /*21b0*/  BSYNC B1 ;  /* 0x0000000000017941 */ /* 0x000fea0003800000 */
.L_x_35:
[----:B---3-5:R-:W-:Y:S01]  /*21c0*/  IMAD.U32 R12, R152, 0x10000, RZ ;  /* 0x00010000980c7824 */ /* 0x028fe200078e00ff */
        /* <DEDUP_REMOVED lines=9> */
.L_x_38:
[----:B------:R-:W-:Y:S05]  /*2260*/  BSYNC B1 ;  /* 0x0000000000017941 */ /* 0x000fea0003800000 */
.L_x_37:
[----:B-----5:R-:W-:Y:S01]  /*2270*/  IMAD.U32 R12, R152, 0x10000, RZ ;  /* 0x00010000980c7824 */ /* 0x020fe200078e00ff */
[----:B------:R-:W-:Y:S01]  /*2280*/  ISETP.GT.AND P1, PT, R0, 0x8, P1 ;  /* 0x000000080000780c */ /* 0x000fe20000f24270 */
[----:B------:R-:W-:Y:S02]  /*2290*/  BSSY B1, `(.L_x_39) ;  /* 0x0000007000017945 */ /* 0x000fe40003800000 */
[----:B------:R-:W-:-:S04]  /*22a0*/  FMUL R12, R12, R155 ;  /* 0x0000009b0c0c7220 */ /* 0x000fc80000400000 */
[----:B------:R-:W-:-:S05]  /*22b0*/  FFMA R12, R29, R154, R12 ;  /* 0x0000009a1d0c7223 */ /* 0x000fca000000000c */
[----:B------:R-:W-:-:S05]  /*22c0*/  F2FP.BF16.F32.PACK_AB R12, RZ, R12 ;  /* 0x0000000cff0c723e */ /* 0x000fca00000010ff */
[----:B------:R0:W-:Y:S01]  /*22d0*/  @P3 STG.E.U16 desc[UR36][R4.64+0x12], R12 ;  /* 0x0000120c04003986 */ /* 0x0001e2000c101524 */
[----:B------:R-:W-:Y:S05]  /*22e0*/  @!P1 BRA `(.L_x_40) ;  /* 0x0000000000049947 */ /* 0x000fea0003800000 */
[----:B------:R0:W5:Y:S02]  /*22f0*/  LDG.E.LTC128B.U16 R152, desc[UR36][R8.64+0x10] ;  /* 0x0000102408987981 */ /* 0x000164000c1e1520 */
.L_x_40:
[----:B------:R-:W-:Y:S05]  /*2300*/  BSYNC B1 ;  /* 0x0000000000017941 */ /* 0x000fea0003800000 */
.L_x_39:
[----:B0----5:R-:W-:Y:S01]  /*2310*/  IMAD.U32 R12, R152, 0x10000, RZ ;  /* 0x00010000980c7824 */ /* 0x021fe200078e00ff */
[----:B------:R-:W-:Y:S01]  /*2320*/  ISETP.GT.AND P0, PT, R0, 0x8, P0 ;  /* 0x000000080000780c */ /* 0x000fe20000704270 */
[----:B------:R-:W-:Y:S02]  /*2330*/  BSSY B1, `(.L_x_41) ;  /* 0x0000007000017945 */ /* 0x000fe40003800000 */
[----:B---3--:R-:W-:-:S04]  /*2340*/  FMUL R13, R12, R155 ;  /* 0x0000009b0c0d7220 */ /* 0x008fc80000400000 */
[----:B------:R-:W-:-:S05]  /*2350*/  FFMA R13, R30, R154, R13 ;  /* 0x0000009a1e0d7223 */ /* 0x000fca000000000d */
[----:B------:R-:W-:-:S05]  /*2360*/  F2FP.BF16.F32.PACK_AB R13, RZ, R13 ;  /* 0x0000000dff0d723e */ /* 0x000fca00000010ff */
[----:B------:R0:W-:Y:S01]  /*2370*/  @P1 STG.E.U16 desc[UR36][R10.64+0x10], R13 ;  /* 0x0000100d0a001986 */ /* 0x0001e2000c101524 */
[----:B------:R-:W-:Y:S05]  /*2380*/  @!P0 BRA `(.L_x_42) ;  /* 0x0000000000048947 */ /* 0x000fea0003800000 */
[----:B------:R3:W5:Y:S02]  /*2390*/  LDG.E.LTC128B.U16 R152, desc[UR36][R8.64+0x12] ;  /* 0x0000122408987981 */ /* 0x000764000c1e1520 */
.L_x_42:
[----:B------:R-:W-:Y:S05]  /*23a0*/  BSYNC B1 ;  /* 0x0000000000017941 */ /* 0x000fea0003800000 */
.L_x_41:
        /* <DEDUP_REMOVED lines=10> */
.L_x_44:
[----:B------:R-:W-:Y:S05]  /*2450*/  BSYNC B1 ;  /* 0x0000000000017941 */ /* 0x000fea0003800000 */
.L_x_43:
[----:B0----5:R-:W-:Y:S01]  /*2460*/  IMAD.U32 R12, R152, 0x10000, RZ ;  /* 0x00010000980c7824 */ /* 0x021fe200078e00ff */
        /* <DEDUP_REMOVED lines=9> */
.L_x_46:
[----:B------:R-:W-:Y:S05]  /*2500*/  BSYNC B1 ;  /* 0x0000000000017941 */ /* 0x000fea0003800000 */
.L_x_45:
        /* <DEDUP_REMOVED lines=9> */
.L_x_48:
[----:B------:R-:W-:Y:S05]  /*25a0*/  BSYNC B1 ;  /* 0x0000000000017941 */ /* 0x000fea0003800000 */
.L_x_47:
[----:B0----5:R-:W-:Y:S01]  /*25b0*/  IMAD.U32 R12, R152, 0x10000, RZ ;  /* 0x00010000980c7824 */ /* 0x021fe200078e00ff */
        /* <DEDUP_REMOVED lines=8> */
.L_x_50:
[----:B------:R-:W-:Y:S05]  /*2640*/  BSYNC B1 ;  /* 0x0000000000017941 */ /* 0x000fea0003800000 */
.L_x_49:
        /* <DEDUP_REMOVED lines=10> */
.L_x_52:
[----:B------:R-:W-:Y:S05]  /*26f0*/  BSYNC B1 ;  /* 0x0000000000017941 */ /* 0x000fea0003800000 */
.L_x_51:
        /* <DEDUP_REMOVED lines=10> */
.L_x_54:
[----:B------:R-:W-:Y:S05]  /*27a0*/  BSYNC B1 ;  /* 0x0000000000017941 */ /* 0x000fea0003800000 */
.L_x_53:
        /* <DEDUP_REMOVED lines=9> */
.L_x_56:
[----:B------:R-:W-:Y:S05]  /*2840*/  BSYNC B1 ;  /* 0x0000000000017941 */ /* 0x000fea0003800000 */
.L_x_55:
        /* <DEDUP_REMOVED lines=9> */
.L_x_58:
[----:B------:R-:W-:Y:S05]  /*28e0*/  BSYNC B1 ;  /* 0x0000000000017941 */ /* 0x000fea0003800000 */
.L_x_57:
        /* <DEDUP_REMOVED lines=10> */
.L_x_60:
[----:B------:R-:W-:Y:S05]  /*2990*/  BSYNC B1 ;  /* 0x0000000000017941 */ /* 0x000fea0003800000 */
.L_x_59:
        /* <DEDUP_REMOVED lines=10> */
.L_x_62:
[----:B------:R-:W-:Y:S05]  /*2a40*/  BSYNC B1 ;  /* 0x0000000000017941 */ /* 0x000fea0003800000 */
.L_x_61:
        /* <DEDUP_REMOVED lines=9> */
.L_x_64:
[----:B------:R-:W-:Y:S05]  /*2ae0*/  BSYNC B1 ;  /* 0x0000000000017941 */ /* 0x000fea0003800000 */
.L_x_63:
        /* <DEDUP_REMOVED lines=9> */
.L_x_66:
[----:B------:R-:W-:Y:S05]  /*2b80*/  BSYNC B1 ;  /* 0x0000000000017941 */ /* 0x000fea0003800000 */
.L_x_65:
        /* <DEDUP_REMOVED lines=10> */
.L_x_68:
[----:B------:R-:W-:Y:S05]  /*2c30*/  BSYNC B1 ;  /* 0x0000000000017941 */ /* 0x000fea0003800000 */
.L_x_67:
        /* <DEDUP_REMOVED lines=10> */
.L_x_70:
[----:B------:R-:W-:Y:S05]  /*2ce0*/  BSYNC B1 ;  /* 0x0000000000017941 */ /* 0x000fea0003800000 */
.L_x_69:
        /* <DEDUP_REMOVED lines=9> */
.L_x_72:
[----:B------:R-:W-:Y:S05]  /*2d80*/  BSYNC B1 ;  /* 0x0000000000017941 */ /* 0x000fea0003800000 */
.L_x_71:
        /* <DEDUP_REMOVED lines=9> */
.L_x_74:
[----:B------:R-:W-:Y:S05]  /*2e20*/  BSYNC B1 ;  /* 0x0000000000017941 */ /* 0x000fea0003800000 */
.L_x_73:
        /* <DEDUP_REMOVED lines=10> */
.L_x_76:
[----:B------:R-:W-:Y:S05]  /*2ed0*/  BSYNC B1 ;  /* 0x0000000000017941 */ /* 0x000fea0003800000 */
.L_x_75:
        /* <DEDUP_REMOVED lines=10> */
.L_x_78:
[----:B------:R-:W-:Y:S05]  /*2f80*/  BSYNC B1 ;  /* 0x0000000000017941 */ /* 0x000fea0003800000 */
.L_x_77:
        /* <DEDUP_REMOVED lines=9> */
.L_x_80:
[----:B------:R-:W-:Y:S05]  /*3020*/  BSYNC B1 ;  /* 0x0000000000017941 */ /* 0x000fea0003800000 */
.L_x_79:
        /* <DEDUP_REMOVED lines=9> */
.L_x_82:
[----:B------:R-:W-:Y:S05]  /*30c0*/  BSYNC B1 ;  /* 0x0000000000017941 */ /* 0x000fea0003800000 */
.L_x_81:
        /* <DEDUP_REMOVED lines=10> */
.L_x_84:
[----:B------:R-:W-:Y:S05]  /*3170*/  BSYNC B1 ;  /* 0x0000000000017941 */ /* 0x000fea0003800000 */
.L_x_83:
        /* <DEDUP_REMOVED lines=10> */
.L_x_86:
[----:B------:R-:W-:Y:S05]  /*3220*/  BSYNC B1 ;  /* 0x0000000000017941 */ /* 0x000fea0003800000 */
.L_x_85:
        /* <DEDUP_REMOVED lines=9> */
.L_x_88:
[----:B------:R-:W-:Y:S05]  /*32c0*/  BSYNC B1 ;  /* 0x0000000000017941 */ /* 0x000fea0003800000 */
.L_x_87:
        /* <DEDUP_REMOVED lines=9> */
.L_x_90:
[----:B------:R-:W-:Y:S05]  /*3360*/  BSYNC B1 ;  /* 0x0000000000017941 */ /* 0x000fea0003800000 */
.L_x_89:
        /* <DEDUP_REMOVED lines=10> */
.L_x_92:
[----:B------:R-:W-:Y:S05]  /*3410*/  BSYNC B1 ;  /* 0x0000000000017941 */ /* 0x000fea0003800000 */
.L_x_91:
        /* <DEDUP_REMOVED lines=10> */
.L_x_94:
[----:B------:R-:W-:Y:S05]  /*34c0*/  BSYNC B1 ;  /* 0x0000000000017941 */ /* 0x000fea0003800000 */
.L_x_93:
        /* <DEDUP_REMOVED lines=9> */
.L_x_96:
[----:B------:R-:W-:Y:S05]  /*3560*/  BSYNC B1 ;  /* 0x0000000000017941 */ /* 0x000fea0003800000 */
.L_x_95:
        /* <DEDUP_REMOVED lines=9> */
.L_x_98:
[----:B------:R-:W-:Y:S05]  /*3600*/  BSYNC B1 ;  /* 0x0000000000017941 */ /* 0x000fea0003800000 */
.L_x_97:
        /* <DEDUP_REMOVED lines=10> */
.L_x_100:
[----:B------:R-:W-:Y:S05]  /*36b0*/  BSYNC B1 ;  /* 0x0000000000017941 */ /* 0x000fea0003800000 */
.L_x_99:
        /* <DEDUP_REMOVED lines=10> */
.L_x_102:
[----:B------:R-:W-:Y:S05]  /*3760*/  BSYNC B1 ;  /* 0x0000000000017941 */ /* 0x000fea0003800000 */
.L_x_101:
        /* <DEDUP_REMOVED lines=9> */
.L_x_104:
[----:B------:R-:W-:Y:S05]  /*3800*/  BSYNC B1 ;  /* 0x0000000000017941 */ /* 0x000fea0003800000 */
.L_x_103:
        /* <DEDUP_REMOVED lines=9> */
.L_x_106:
[----:B------:R-:W-:Y:S05]  /*38a0*/  BSYNC B1 ;  /* 0x0000000000017941 */ /* 0x000fea0003800000 */
.L_x_105:
        /* <DEDUP_REMOVED lines=10> */
.L_x_108:
[----:B------:R-:W-:Y:S05]  /*3950*/  BSYNC B1 ;  /* 0x0000000000017941 */ /* 0x000fea0003800000 */
.L_x_107:
        /* <DEDUP_REMOVED lines=10> */
.L_x_110:
[----:B------:R-:W-:Y:S05]  /*3a00*/  BSYNC B1 ;  /* 0x0000000000017941 */ /* 0x000fea0003800000 */
.L_x_109:
        /* <DEDUP_REMOVED lines=9> */
.L_x_112:
[----:B------:R-:W-:Y:S05]  /*3aa0*/  BSYNC B1 ;  /* 0x0000000000017941 */ /* 0x000fea0003800000 */
.L_x_111:
        /* <DEDUP_REMOVED lines=9> */
.L_x_114:
[----:B------:R-:W-:Y:S05]  /*3b40*/  BSYNC B1 ;  /* 0x0000000000017941 */ /* 0x000fea0003800000 */
.L_x_113:
        /* <DEDUP_REMOVED lines=10> */
.L_x_116:
[----:B------:R-:W-:Y:S05]  /*3bf0*/  BSYNC B1 ;  /* 0x0000000000017941 */ /* 0x000fea0003800000 */
.L_x_115:
        /* <DEDUP_REMOVED lines=10> */
.L_x_118:
[----:B------:R-:W-:Y:S05]  /*3ca0*/  BSYNC B1 ;  /* 0x0000000000017941 */ /* 0x000fea0003800000 */
.L_x_117:
        /* <DEDUP_REMOVED lines=9> */
.L_x_120:
[----:B------:R-:W-:Y:S05]  /*3d40*/  BSYNC B1 ;  /* 0x0000000000017941 */ /* 0x000fea0003800000 */
.L_x_119:
        /* <DEDUP_REMOVED lines=9> */
.L_x_122:
[----:B------:R-:W-:Y:S05]  /*3de0*/  BSYNC B1 ;  /* 0x0000000000017941 */ /* 0x000fea0003800000 */
.L_x_121:
        /* <DEDUP_REMOVED lines=10> */
.L_x_124:
[----:B------:R-:W-:Y:S05]  /*3e90*/  BSYNC B1 ;  /* 0x0000000000017941 */ /* 0x000fea0003800000 */
.L_x_123:
        /* <DEDUP_REMOVED lines=10> */
.L_x_126:
[----:B------:R-:W-:Y:S05]  /*3f40*/  BSYNC B1 ;  /* 0x0000000000017941 */ /* 0x000fea0003800000 */
.L_x_125:
        /* <DEDUP_REMOVED lines=9> */
.L_x_128:
[----:B------:R-:W-:Y:S05]  /*3fe0*/  BSYNC B1 ;  /* 0x0000000000017941 */ /* 0x000fea0003800000 */
.L_x_127:
        /* <DEDUP_REMOVED lines=9> */
.L_x_130:
[----:B------:R-:W-:Y:S05]  /*4080*/  BSYNC B1 ;  /* 0x0000000000017941 */ /* 0x000fea0003800000 */
.L_x_129:
        /* <DEDUP_REMOVED lines=10> */
.L_x_132:
[----:B------:R-:W-:Y:S05]  /*4130*/  BSYNC B1 ;  /* 0x0000000000017941 */ /* 0x000fea0003800000 */
.L_x_131:
        /* <DEDUP_REMOVED lines=10> */
.L_x_134:
[----:B------:R-:W-:Y:S05]  /*41e0*/  BSYNC B1 ;  /* 0x0000000000017941 */ /* 0x000fea0003800000 */
.L_x_133:
        /* <DEDUP_REMOVED lines=9> */
.L_x_136:
[----:B------:R-:W-:Y:S05]  /*4280*/  BSYNC B1 ;  /* 0x0000000000017941 */ /* 0x000fea0003800000 */
.L_x_135:
        /* <DEDUP_REMOVED lines=9> */
.L_x_138:
[----:B------:R-:W-:Y:S05]  /*4320*/  BSYNC B1 ;  /* 0x0000000000017941 */ /* 0x000fea0003800000 */
.L_x_137:
        /* <DEDUP_REMOVED lines=10> */
.L_x_140:
[----:B------:R-:W-:Y:S05]  /*43d0*/  BSYNC B1 ;  /* 0x0000000000017941 */ /* 0x000fea0003800000 */
.L_x_139:
        /* <DEDUP_REMOVED lines=10> */
.L_x_142:
[----:B------:R-:W-:Y:S05]  /*4480*/  BSYNC B1 ;  /* 0x0000000000017941 */ /* 0x000fea0003800000 */
.L_x_141:
        /* <DEDUP_REMOVED lines=9> */
.L_x_144:
[----:B------:R-:W-:Y:S05]  /*4520*/  BSYNC B1 ;  /* 0x0000000000017941 */ /* 0x000fea0003800000 */
.L_x_143:
        /* <DEDUP_REMOVED lines=9> */
.L_x_146:
[----:B------:R-:W-:Y:S05]  /*45c0*/  BSYNC B1 ;  /* 0x0000000000017941 */ /* 0x000fea0003800000 */
.L_x_145:
        /* <DEDUP_REMOVED lines=10> */
.L_x_148:
[----:B------:R-:W-:Y:S05]  /*4670*/  BSYNC B1 ;  /* 0x0000000000017941 */ /* 0x000fea0003800000 */
.L_x_147:
        /* <DEDUP_REMOVED lines=10> */
.L_x_150:
[----:B------:R-:W-:Y:S05]  /*4720*/  BSYNC B1 ;  /* 0x0000000000017941 */ /* 0x000fea0003800000 */
.L_x_149:
        /* <DEDUP_REMOVED lines=9> */
.L_x_152:
[----:B------:R-:W-:Y:S05]  /*47c0*/  BSYNC B1 ;  /* 0x0000000000017941 */ /* 0x000fea0003800000 */
.L_x_151:
        /* <DEDUP_REMOVED lines=9> */
.L_x_154:
[----:B------:R-:W-:Y:S05]  /*4860*/  BSYNC B1 ;  /* 0x0000000000017941 */ /* 0x000fea0003800000 */
.L_x_153:
        /* <DEDUP_REMOVED lines=10> */
.L_x_156:
[----:B------:R-:W-:Y:S05]  /*4910*/  BSYNC B1 ;  /* 0x0000000000017941 */ /* 0x000fea0003800000 */
.L_x_155:
        /* <DEDUP_REMOVED lines=10> */
.L_x_158:
[----:B------:R-:W-:Y:S05]  /*49c0*/  BSYNC B1 ;  /* 0x0000000000017941 */ /* 0x000fea0003800000 */
.L_x_157:
        /* <DEDUP_REMOVED lines=9> */
.L_x_160:
[----:B------:R-:W-:Y:S05]  /*4a60*/  BSYNC B1 ;  /* 0x0000000000017941 */ /* 0x000fea0003800000 */
.L_x_159:
        /* <DEDUP_REMOVED lines=9> */
.L_x_162:
[----:B------:R-:W-:Y:S05]  /*4b00*/  BSYNC B1 ;  /* 0x0000000000017941 */ /* 0x000fea0003800000 */
.L_x_161:
        /* <DEDUP_REMOVED lines=10> */
.L_x_164:
[----:B------:R-:W-:Y:S05]  /*4bb0*/  BSYNC B1 ;  /* 0x0000000000017941 */ /* 0x000fea0003800000 */
.L_x_163:
        /* <DEDUP_REMOVED lines=10> */
.L_x_166:
[----:B------:R-:W-:Y:S05]  /*4c60*/  BSYNC B1 ;  /* 0x0000000000017941 */ /* 0x000fea0003800000 */
.L_x_165:
        /* <DEDUP_REMOVED lines=9> */
.L_x_168:
[----:B------:R-:W-:Y:S05]  /*4d00*/  BSYNC B1 ;  /* 0x0000000000017941 */ /* 0x000fea0003800000 */
.L_x_167:
        /* <DEDUP_REMOVED lines=9> */
.L_x_170:
[----:B------:R-:W-:Y:S05]  /*4da0*/  BSYNC B1 ;  /* 0x0000000000017941 */ /* 0x000fea0003800000 */
.L_x_169:
        /* <DEDUP_REMOVED lines=10> */
.L_x_172:
[----:B------:R-:W-:Y:S05]  /*4e50*/  BSYNC B1 ;  /* 0x0000000000017941 */ /* 0x000fea0003800000 */
.L_x_171:
        /* <DEDUP_REMOVED lines=10> */
.L_x_174:
[----:B------:R-:W-:Y:S05]  /*4f00*/  BSYNC B1 ;  /* 0x0000000000017941 */ /* 0x000fea0003800000 */
.L_x_173:
        /* <DEDUP_REMOVED lines=9> */
.L_x_176:
[----:B------:R-:W-:Y:S05]  /*4fa0*/  BSYNC B1 ;  /* 0x0000000000017941 */ /* 0x000fea0003800000 */
.L_x_175:
        /* <DEDUP_REMOVED lines=9> */
.L_x_178:
[----:B------:R-:W-:Y:S05]  /*5040*/  BSYNC B1 ;  /* 0x0000000000017941 */ /* 0x000fea0003800000 */
.L_x_177:
        /* <DEDUP_REMOVED lines=10> */
.L_x_180:
[----:B------:R-:W-:Y:S05]  /*50f0*/  BSYNC B1 ;  /* 0x0000000000017941 */ /* 0x000fea0003800000 */
.L_x_179:
        /* <DEDUP_REMOVED lines=10> */
.L_x_182:
[----:B------:R-:W-:Y:S05]  /*51a0*/  BSYNC B1 ;  /* 0x0000000000017941 */ /* 0x000fea0003800000 */
.L_x_181:
        /* <DEDUP_REMOVED lines=9> */
.L_x_184:
[----:B------:R-:W-:Y:S05]  /*5240*/  BSYNC B1 ;  /* 0x0000000000017941 */ /* 0x000fea0003800000 */
.L_x_183:
        /* <DEDUP_REMOVED lines=9> */
.L_x_186:
[----:B------:R-:W-:Y:S05]  /*52e0*/  BSYNC B1 ;  /* 0x0000000000017941 */ /* 0x000fea0003800000 */
.L_x_185:
        /* <DEDUP_REMOVED lines=10> */
.L_x_188:
[----:B------:R-:W-:Y:S05]  /*5390*/  BSYNC B1 ;  /* 0x0000000000017941 */ /* 0x000fea0003800000 */
.L_x_187:
        /* <DEDUP_REMOVED lines=10> */
.L_x_190:
[----:B------:R-:W-:Y:S05]  /*5440*/  BSYNC B1 ;  /* 0x0000000000017941 */ /* 0x000fea0003800000 */
.L_x_189:
        /* <DEDUP_REMOVED lines=9> */
.L_x_192:
[----:B------:R-:W-:Y:S05]  /*54e0*/  BSYNC B1 ;  /* 0x0000000000017941 */ /* 0x000fea0003800000 */
.L_x_191:
        /* <DEDUP_REMOVED lines=9> */
.L_x_194:
[----:B------:R-:W-:Y:S05]  /*5580*/  BSYNC B1 ;  /* 0x0000000000017941 */ /* 0x000fea0003800000 */
.L_x_193:
        /* <DEDUP_REMOVED lines=10> */
.L_x_196:
[----:B------:R-:W-:Y:S05]  /*5630*/  BSYNC B1 ;  /* 0x0000000000017941 */ /* 0x000fea0003800000 */
.L_x_195:
        /* <DEDUP_REMOVED lines=10> */
.L_x_198:
[----:B------:R-:W-:Y:S05]  /*56e0*/  BSYNC B1 ;  /* 0x0000000000017941 */ /* 0x000fea0003800000 */
.L_x_197:
        /* <DEDUP_REMOVED lines=9> */
.L_x_200:
[----:B------:R-:W-:Y:S05]  /*5780*/  BSYNC B1 ;  /* 0x0000000000017941 */ /* 0x000fea0003800000 */
.L_x_199:
        /* <DEDUP_REMOVED lines=9> */
.L_x_202:
[----:B------:R-:W-:Y:S05]  /*5820*/  BSYNC B1 ;  /* 0x0000000000017941 */ /* 0x000fea0003800000 */
.L_x_201:
        /* <DEDUP_REMOVED lines=10> */
.L_x_204:
[----:B------:R-:W-:Y:S05]  /*58d0*/  BSYNC B1 ;  /* 0x0000000000017941 */ /* 0x000fea0003800000 */
.L_x_203:
        /* <DEDUP_REMOVED lines=10> */
.L_x_206:
[----:B------:R-:W-:Y:S05]  /*5980*/  BSYNC B1 ;  /* 0x0000000000017941 */ /* 0x000fea0003800000 */
.L_x_205:
        /* <DEDUP_REMOVED lines=9> */
.L_x_208:
[----:B------:R-:W-:Y:S05]  /*5a20*/  BSYNC B1 ;  /* 0x0000000000017941 */ /* 0x000fea0003800000 */
.L_x_207:
        /* <DEDUP_REMOVED lines=9> */
.L_x_210:
[----:B------:R-:W-:Y:S05]  /*5ac0*/  BSYNC B1 ;  /* 0x0000000000017941 */ /* 0x000fea0003800000 */
.L_x_209:
        /* <DEDUP_REMOVED lines=10> */
.L_x_212:
[----:B------:R-:W-:Y:S05]  /*5b70*/  BSYNC B1 ;  /* 0x0000000000017941 */ /* 0x000fea0003800000 */
.L_x_211:
        /* <DEDUP_REMOVED lines=10> */
.L_x_214:
[----:B------:R-:W-:Y:S05]  /*5c20*/  BSYNC B1 ;  /* 0x0000000000017941 */ /* 0x000fea0003800000 */
.L_x_213:
        /* <DEDUP_REMOVED lines=9> */
.L_x_216:
[----:B------:R-:W-:Y:S05]  /*5cc0*/  BSYNC B1 ;  /* 0x0000000000017941 */ /* 0x000fea0003800000 */
.L_x_215:
        /* <DEDUP_REMOVED lines=9> */
.L_x_218:
[----:B------:R-:W-:Y:S05]  /*5d60*/  BSYNC B1 ;  /* 0x0000000000017941 */ /* 0x000fea0003800000 */
.L_x_217:
        /* <DEDUP_REMOVED lines=10> */
.L_x_220:
[----:B------:R-:W-:Y:S05]  /*5e10*/  BSYNC B1 ;  /* 0x0000000000017941 */ /* 0x000fea0003800000 */
.L_x_219:
        /* <DEDUP_REMOVED lines=10> */
.L_x_222:
[----:B------:R-:W-:Y:S05]  /*5ec0*/  BSYNC B1 ;  /* 0x0000000000017941 */ /* 0x000fea0003800000 */
.L_x_221:
        /* <DEDUP_REMOVED lines=9> */
.L_x_224:
[----:B------:R-:W-:Y:S05]  /*5f60*/  BSYNC B1 ;  /* 0x0000000000017941 */ /* 0x000fea0003800000 */
.L_x_223:
        /* <DEDUP_REMOVED lines=9> */
.L_x_226:
[----:B------:R-:W-:Y:S05]  /*6000*/  BSYNC B1 ;  /* 0x0000000000017941 */ /* 0x000fea0003800000 */
.L_x_225:
        /* <DEDUP_REMOVED lines=10> */
.L_x_228:
[----:B------:R-:W-:Y:S05]  /*60b0*/  BSYNC B1 ;  /* 0x0000000000017941 */ /* 0x000fea0003800000 */
.L_x_227:
        /* <DEDUP_REMOVED lines=10> */
.L_x_230:
[----:B------:R-:W-:Y:S05]  /*6160*/  BSYNC B1 ;  /* 0x0000000000017941 */ /* 0x000fea0003800000 */
.L_x_229:
        /* <DEDUP_REMOVED lines=9> */
.L_x_232:
[----:B------:R-:W-:Y:S05]  /*6200*/  BSYNC B1 ;  /* 0x0000000000017941 */ /* 0x000fea0003800000 */
.L_x_231:
        /* <DEDUP_REMOVED lines=9> */
.L_x_234:
[----:B------:R-:W-:Y:S05]  /*62a0*/  BSYNC B1 ;  /* 0x0000000000017941 */ /* 0x000fea0003800000 */
.L_x_233:
        /* <DEDUP_REMOVED lines=10> */
.L_x_236:
[----:B------:R-:W-:Y:S05]  /*6350*/  BSYNC B1 ;  /* 0x0000000000017941 */ /* 0x000fea0003800000 */
.L_x_235:
        /* <DEDUP_REMOVED lines=10> */
.L_x_238:
[----:B------:R-:W-:Y:S05]  /*6400*/  BSYNC B1 ;  /* 0x0000000000017941 */ /* 0x000fea0003800000 */
.L_x_237:
        /* <DEDUP_REMOVED lines=9> */
.L_x_240:
[----:B------:R-:W-:Y:S05]  /*64a0*/  BSYNC B1 ;  /* 0x0000000000017941 */ /* 0x000fea0003800000 */
.L_x_239:
        /* <DEDUP_REMOVED lines=9> */
.L_x_242:
[----:B------:R-:W-:Y:S05]  /*6540*/  BSYNC B1 ;  /* 0x0000000000017941 */ /* 0x000fea0003800000 */
.L_x_241:
        /* <DEDUP_REMOVED lines=10> */
.L_x_244:
[----:B------:R-:W-:Y:S05]  /*65f0*/  BSYNC B1 ;  /* 0x0000000000017941 */ /* 0x000fea0003800000 */
.L_x_243:
        /* <DEDUP_REMOVED lines=10> */
.L_x_246:
[----:B------:R-:W-:Y:S05]  /*66a0*/  BSYNC B1 ;  /* 0x0000000000017941 */ /* 0x000fea0003800000 */
.L_x_245:
        /* <DEDUP_REMOVED lines=9> */
.L_x_248:
[----:B------:R-:W-:Y:S05]  /*6740*/  BSYNC B1 ;  /* 0x0000000000017941 */ /* 0x000fea0003800000 */
.L_x_247:
        /* <DEDUP_REMOVED lines=9> */
.L_x_250:
[----:B------:R-:W-:Y:S05]  /*67e0*/  BSYNC B1 ;  /* 0x0000000000017941 */ /* 0x000fea0003800000 */
.L_x_249:
        /* <DEDUP_REMOVED lines=10> */
.L_x_252:
[----:B------:R-:W-:Y:S05]  /*6890*/  BSYNC B1 ;  /* 0x0000000000017941 */ /* 0x000fea0003800000 */
.L_x_251:
        /* <DEDUP_REMOVED lines=10> */
.L_x_254:
[----:B------:R-:W-:Y:S05]  /*6940*/  BSYNC B1 ;  /* 0x0000000000017941 */ /* 0x000fea0003800000 */
.L_x_253:
        /* <DEDUP_REMOVED lines=9> */
.L_x_256:
[----:B------:R-:W-:Y:S05]  /*69e0*/  BSYNC B1 ;  /* 0x0000000000017941 */ /* 0x000fea0003800000 */
.L_x_255:
        /* <DEDUP_REMOVED lines=9> */
.L_x_258:
[----:B------:R-:W-:Y:S05]  /*6a80*/  BSYNC B1 ;  /* 0x0000000000017941 */ /* 0x000fea0003800000 */
.L_x_257:
        /* <DEDUP_REMOVED lines=10> */
.L_x_260:
[----:B------:R-:W-:Y:S05]  /*6b30*/  BSYNC B1 ;  /* 0x0000000000017941 */ /* 0x000fea0003800000 */
.L_x_259:
        /* <DEDUP_REMOVED lines=10> */
.L_x_262:
[----:B------:R-:W-:Y:S05]  /*6be0*/  BSYNC B1 ;  /* 0x0000000000017941 */ /* 0x000fea0003800000 */
.L_x_261:
        /* <DEDUP_REMOVED lines=9> */
.L_x_264:
[----:B------:R-:W-:Y:S05]  /*6c80*/  BSYNC B1 ;  /* 0x0000000000017941 */ /* 0x000fea0003800000 */
.L_x_263:
        /* <DEDUP_REMOVED lines=9> */
.L_x_266:
[----:B------:R-:W-:Y:S05]  /*6d20*/  BSYNC B1 ;  /* 0x0000000000017941 */ /* 0x000fea0003800000 */
.L_x_265:
        /* <DEDUP_REMOVED lines=10> */
.L_x_268:
[----:B------:R-:W-:Y:S05]  /*6dd0*/  BSYNC B1 ;  /* 0x0000000000017941 */ /* 0x000fea0003800000 */
.L_x_267:
        /* <DEDUP_REMOVED lines=10> */
.L_x_270:
[----:B------:R-:W-:Y:S05]  /*6e80*/  BSYNC B1 ;  /* 0x0000000000017941 */ /* 0x000fea0003800000 */
.L_x_269:
        /* <DEDUP_REMOVED lines=9> */
.L_x_272:
[----:B------:R-:W-:Y:S05]  /*6f20*/  BSYNC B1 ;  /* 0x0000000000017941 */ /* 0x000fea0003800000 */
.L_x_271:
        /* <DEDUP_REMOVED lines=9> */
.L_x_274:
[----:B------:R-:W-:Y:S05]  /*6fc0*/  BSYNC B1 ;  /* 0x0000000000017941 */ /* 0x000fea0003800000 */
.L_x_273:
        /* <DEDUP_REMOVED lines=10> */
.L_x_276:
[----:B------:R-:W-:Y:S05]  /*7070*/  BSYNC B1 ;  /* 0x0000000000017941 */ /* 0x000fea0003800000 */
.L_x_275:
        /* <DEDUP_REMOVED lines=10> */
.L_x_278:
[----:B------:R-:W-:Y:S05]  /*7120*/  BSYNC B1 ;  /* 0x0000000000017941 */ /* 0x000fea0003800000 */
.L_x_277:
[----:B01--45:R-:W-:Y:S01]  /*7130*/  IMAD.U32 R6, R152, 0x10000, RZ ;  /* 0x0001000098067824 */ /* 0x033fe200078e00ff */
        /* <DEDUP_REMOVED lines=8> */
.L_x_280:
[----:B------:R-:W-:Y:S05]  /*71c0*/  BSYNC B1 ;  /* 0x0000000000017941 */ /* 0x000fea0003800000 */
.L_x_279:
[----:B0-2--5:R-:W-:Y:S01]  /*71d0*/  IMAD.U32 R4, R152, 0x10000, RZ ;  /* 0x0001000098047824 */ /* 0x025fe200078e00ff */
[----:B------:R-:W-:Y:S01]  /*71e0*/  ISETP.GT.AND P0, PT, R0, 0x8, P0 ;  /* 0x000000080000780c */ /* 0x000fe20000704270 */
[----:B------:R-:W-:Y:S01]  /*71f0*/  @P1 IMAD.MOV.U32 R5, RZ, RZ, R11 ;  /* 0x000000ffff051224 */ /* 0x000fe200078e000b */
[----:B------:R-:W-:Y:S01]  /*7200*/  BSSY B1, `(.L_x_281) ;  /* 0x0000008000017945 */ /* 0x000fe20003800000 */
[----:B------:R-:W-:Y:S01]  /*7210*/  FMUL R3, R4, R155 ;  /* 0x0000009b04037220 */ /* 0x000fe20000400000 */
[----:B------:R-:W-:-:S03]  /*7220*/  @P1 IMAD.MOV.U32 R4, RZ, RZ, R10 ;  /* 0x000000ffff041224 */ /* 0x000fc600078e000a */
[----:B------:R-:W-:-:S05]  /*7230*/  FFMA R3, R150, R154, R3 ;  /* 0x0000009a96037223 */ /* 0x000fca0000000003 */
[----:B------:R-:W-:-:S05]  /*7240*/  F2FP.BF16.F32.PACK_AB R3, RZ, R3 ;  /* 0x00000003ff03723e */ /* 0x000fca00000010ff */
[----:B------:R0:W-:Y:S01]  /*7250*/  @P1 STG.E.U16 desc[UR36][R4.64+0x1f0], R3 ;  /* 0x0001f00304001986 */ /* 0x0001e2000c101524 */
[----:B------:R-:W-:Y:S05]  /*7260*/  @!P0 BRA `(.L_x_282) ;  /* 0x0000000000048947 */ /* 0x000fea0003800000 */
[----:B------:R2:W5:Y:S02]  /*7270*/  LDG.E.LTC128B.U16 R152, desc[UR36][R8.64+0x1f2] ;  /* 0x0001f22408987981 */ /* 0x000564000c1e1520 */
.L_x_282:
[----:B------:R-:W-:Y:S05]  /*7280*/  BSYNC B1 ;  /* 0x0000000000017941 */ /* 0x000fea0003800000 */
.L_x_281:
[----:B------:R-:W-:Y:S05]  /*7290*/  @!P0 BRA `(.L_x_283) ;  /* 0x0000002400308947 */ /* 0x000fea0003800000 */
[----:B-----5:R-:W-:-:S04]  /*72a0*/  IMAD.U32 R152, R152, 0x10000, RZ ;  /* 0x0001000098987824 */ /* 0x020fc800078e00ff */
[----:B------:R-:W-:-:S04]  /*72b0*/  FMUL R152, R152, R155 ;  /* 0x0000009b98987220 */ /* 0x000fc80000400000 */
[----:B------:R-:W-:-:S05]  /*72c0*/  FFMA R152, R151, R154, R152 ;  /* 0x0000009a97987223 */ /* 0x000fca0000000098 */
[----:B------:R-:W-:-:S05]  /*72d0*/  F2FP.BF16.F32.PACK_AB R152, RZ, R152 ;  /* 0x00000098ff98723e */ /* 0x000fca00000010ff */
[----:B------:R4:W-:Y:S01]  /*72e0*/  STG.E.U16 desc[UR36][R10.64+0x1f2], R152 ;  /* 0x0001f2980a007986 */ /* 0x0009e2000c101524 */
[----:B------:R-:W-:Y:S05]  /*72f0*/  BRA `(.L_x_283) ;  /* 0x0000002400187947 */ /* 0x000fea0003800000 */
.L_x_30:
[----:B------:R-:W-:Y:S01]  /*7300*/  ISETP.GT.AND P0, PT, R3, 0x1, PT ;  /* 0x000000010300780c */ /* 0x000fe20003f04270 */
[----:B------:R-:W-:Y:S01]  /*7310*/  ULDC.64 UR4, c[0x0][0x5c0] ;  /* 0x0001700000047ab9 */ /* 0x000fe20000000a00 */
[-C--:B------:R-:W-:Y:S01]  /*7320*/  FMUL R24, R24, R154.reuse ;  /* 0x0000009a18187220 */ /* 0x080fe20000400000 */
[-C--:B------:R-:W-:Y:S01]  /*7330*/  FMUL R25, R25, R154.reuse ;  /* 0x0000009a19197220 */ /* 0x080fe20000400000 */
[----:B------:R-:W-:Y:S01]  /*7340*/  ISETP.GT.AND P3, PT, R0, RZ, P0 ;  /* 0x000000ff0000720c */ /* 0x000fe20000764270 */
[-C--:B------:R-:W-:Y:S01]  /*7350*/  FMUL R26, R26, R154.reuse ;  /* 0x0000009a1a1a7220 */ /* 0x080fe20000400000 */
[----:B------:R-:W-:Y:S01]  /*7360*/  LEA R4, P4, R160, UR4, 0x1 ;  /* 0x00000004a0047c11 */ /* 0x000fe2000f8808ff */
[----:B------:R-:W-:Y:S01]  /*7370*/  FMUL R27, R27, R154 ;  /* 0x0000009a1b1b7220 */ /* 0x000fe20000400000 */
[----:B------:R-:W-:Y:S01]  /*7380*/  F2FP.BF16.F32.PACK_AB R24, RZ, R24 ;  /* 0x00000018ff18723e */ /* 0x000fe200000010ff */
[-C--:B------:R-:W-:Y:S01]  /*7390*/  FMUL R28, R28, R154.reuse ;  /* 0x0000009a1c1c7220 */ /* 0x080fe20000400000 */
[----:B------:R-:W-:Y:S01]  /*73a0*/  LEA.HI.X R5, R160, UR5, R169, 0x1, P4 ;  /* 0x00000005a0057c11 */ /* 0x000fe2000a0f0ca9 */
[-C--:B------:R-:W-:Y:S01]  /*73b0*/  FMUL R29, R29, R154.reuse ;  /* 0x0000009a1d1d7220 */ /* 0x080fe20000400000 */
[----:B------:R-:W-:Y:S01]  /*73c0*/  F2FP.BF16.F32.PACK_AB R25, RZ, R25 ;  /* 0x00000019ff19723e */ /* 0x000fe200000010ff */
[-C--:B------:R-:W-:Y:S01]  /*73d0*/  FMUL R30, R30, R154.reuse ;  /* 0x0000009a1e1e7220 */ /* 0x080fe20000400000 */
[----:B------:R-:W-:Y:S01]  /*73e0*/  SHF.L.U64.HI R11, R10, 0x4, R11 ;  /* 0x000000040a0b7819 */ /* 0x000fe2000001020b */
[----:B------:R-:W-:Y:S01]  /*73f0*/  @P1 STG.E.U16 desc[UR36][R4.64], R24 ;  /* 0x0000001804001986 */ /* 0x000fe2000c101524 */
[----:B------:R-:W-:Y:S01]  /*7400*/  ISETP.GT.AND P1, PT, R3, 0x8, PT ;  /* 0x000000080300780c */ /* 0x000fe20003f24270 */
[----:B------:R-:W-:Y:S01]  /*7410*/  FMUL R31, R31, R154 ;  /* 0x0000009a1f1f7220 */ /* 0x000fe20000400000 */
[----:B------:R-:W-:Y:S01]  /*7420*/  ISETP.GT.AND P4, PT, R0, 0x8, P0 ;  /* 0x000000080000780c */ /* 0x000fe20000784270 */
[----:B------:R-:W-:Y:S01]  /*7430*/  @P3 STG.E.U16 desc[UR36][R4.64+0x2], R25 ;  /* 0x0000021904003986 */ /* 0x000fe2000c101524 */
[----:B------:R-:W-:Y:S01]  /*7440*/  LEA R6, P3, R10, R4, 0x4 ;  /* 0x000000040a067211 */ /* 0x000fe200078620ff */
[-C--:B------:R-:W-:Y:S01]  /*7450*/  FMUL R32, R32, R154.reuse ;  /* 0x0000009a20207220 */ /* 0x080fe20000400000 */
[C---:B------:R-:W-:Y:S01]  /*7460*/  ISETP.GT.AND P2, PT, R0.reuse, 0x8, P2 ;  /* 0x000000080000780c */ /* 0x040fe20001744270 */
[-C--:B------:R-:W-:Y:S01]  /*7470*/  FMUL R33, R33, R154.reuse ;  /* 0x0000009a21217220 */ /* 0x080fe20000400000 */
[----:B------:R-:W-:Y:S01]  /*7480*/  ISETP.GT.AND P0, PT, R3, 0x9, PT ;  /* 0x000000090300780c */ /* 0x000fe20003f04270 */
[----:B------:R-:W-:Y:S01]  /*7490*/  IMAD.X R7, R11, 0x1, R5, P3 ;  /* 0x000000010b077824 */ /* 0x000fe200018e0605 */
[----:B------:R-:W-:Y:S01]  /*74a0*/  ISETP.GT.AND P5, PT, R0, RZ, P1 ;  /* 0x000000ff0000720c */ /* 0x000fe20000fa4270 */
[-C--:B------:R-:W-:Y:S01]  /*74b0*/  FMUL R34, R34, R154.reuse ;  /* 0x0000009a22227220 */ /* 0x080fe20000400000 */
[----:B------:R-:W-:Y:S01]  /*74c0*/  ISETP.GT.AND P3, PT, R0, RZ, P0 ;  /* 0x000000ff0000720c */ /* 0x000fe20000764270 */
[----:B------:R-:W-:Y:S01]  /*74d0*/  FMUL R35, R35, R154 ;  /* 0x0000009a23237220 */ /* 0x000fe20000400000 */
[----:B------:R-:W-:Y:S01]  /*74e0*/  F2FP.BF16.F32.PACK_AB R26, RZ, R26 ;  /* 0x0000001aff1a723e */ /* 0x000fe200000010ff */
[-C--:B------:R-:W-:Y:S01]  /*74f0*/  FMUL R36, R36, R154.reuse ;  /* 0x0000009a24247220 */ /* 0x080fe20000400000 */
[----:B------:R-:W-:Y:S01]  /*7500*/  F2FP.BF16.F32.PACK_AB R27, RZ, R27 ;  /* 0x0000001bff1b723e */ /* 0x000fe200000010ff */
[----:B------:R-:W-:Y:S01]  /*7510*/  FMUL R37, R37, R154 ;  /* 0x0000009a25257220 */ /* 0x000fe20000400000 */
[----:B------:R-:W-:Y:S01]  /*7520*/  F2FP.BF16.F32.PACK_AB R28, RZ, R28 ;  /* 0x0000001cff1c723e */ /* 0x000fe200000010ff */
[----:B------:R-:W-:Y:S01]  /*7530*/  @P2 STG.E.U16 desc[UR36][R6.64], R26 ;  /* 0x0000001a06002986 */ /* 0x000fe2000c101524 */
[----:B------:R-:W-:Y:S01]  /*7540*/  F2FP.BF16.F32.PACK_AB R29, RZ, R29 ;  /* 0x0000001dff1d723e */ /* 0x000fe200000010ff */
[-C--:B------:R-:W-:Y:S01]  /*7550*/  FMUL R38, R38, R154.reuse ;  /* 0x0000009a26267220 */ /* 0x080fe20000400000 */
[C---:B------:R-:W-:Y:S01]  /*7560*/  ISETP.GT.AND P2, PT, R0.reuse, 0x8, P1 ;  /* 0x000000080000780c */ /* 0x040fe20000f44270 */
[----:B------:R-:W-:Y:S01]  /*7570*/  @P4 STG.E.U16 desc[UR36][R6.64+0x2], R27 ;  /* 0x0000021b06004986 */ /* 0x000fe2000c101524 */
[----:B------:R-:W-:Y:S01]  /*7580*/  ISETP.GT.AND P1, PT, R3, 0x10, PT ;  /* 0x000000100300780c */ /* 0x000fe20003f24270 */
[----:B------:R-:W-:Y:S01]  /*7590*/  FMUL R39, R39, R154 ;  /* 0x0000009a27277220 */ /* 0x000fe20000400000 */
[----:B------:R-:W-:Y:S01]  /*75a0*/  F2FP.BF16.F32.PACK_AB R30, RZ, R30 ;  /* 0x0000001eff1e723e */ /* 0x000fe200000010ff */
[----:B------:R-:W-:Y:S01]  /*75b0*/  @P5 STG.E.U16 desc[UR36][R4.64+0x10], R28 ;  /* 0x0000101c04005986 */ /* 0x000fe2000c101524 */
[----:B------:R-:W-:Y:S01]  /*75c0*/  ISETP.GT.AND P4, PT, R0, RZ, P1 ;  /* 0x000000ff0000720c */ /* 0x000fe20000f84270 */
[-C--:B------:R-:W-:Y:S01]  /*75d0*/  FMUL R40, R40, R154.reuse ;  /* 0x0000009a28287220 */ /* 0x080fe20000400000 */
[----:B------:R-:W-:Y:S01]  /*75e0*/  F2FP.BF16.F32.PACK_AB R31, RZ, R31 ;  /* 0x0000001fff1f723e */ /* 0x000fe200000010ff */
[----:B------:R-:W-:Y:S01]  /*75f0*/  @P3 STG.E.U16 desc[UR36][R4.64+0x12], R29 ;  /* 0x0000121d04003986 */ /* 0x000fe2000c101524 */
[----:B------:R-:W-:Y:S01]  /*7600*/  ISETP.GT.AND P3, PT, R0, 0x8, P0 ;  /* 0x000000080000780c */ /* 0x000fe20000764270 */
[----:B------:R-:W-:Y:S01]  /*7610*/  FMUL R41, R41, R154 ;  /* 0x0000009a29297220 */ /* 0x000fe20000400000 */
[----:B------:R-:W-:Y:S01]  /*7620*/  ISETP.GT.AND P0, PT, R3, 0x11, PT ;  /* 0x000000110300780c */ /* 0x000fe20003f04270 */
[----:B------:R-:W-:Y:S01]  /*7630*/  @P2 STG.E.U16 desc[UR36][R6.64+0x10], R30 ;  /* 0x0000101e06002986 */ /* 0x000fe2000c101524 */
[----:B------:R-:W-:Y:S01]  /*7640*/  F2FP.BF16.F32.PACK_AB R32, RZ, R32 ;  /* 0x00000020ff20723e */ /* 0x000fe200000010ff */
[-C--:B------:R-:W-:Y:S01]  /*7650*/  FMUL R42, R42, R154.reuse ;  /* 0x0000009a2a2a7220 */ /* 0x080fe20000400000 */
[C---:B------:R-:W-:Y:S01]  /*7660*/  ISETP.GT.AND P5, PT, R0.reuse, RZ, P0 ;  /* 0x000000ff0000720c */ /* 0x040fe200007a4270 */
[-C--:B------:R-:W-:Y:S01]  /*7670*/  FMUL R43, R43, R154.reuse ;  /* 0x0000009a2b2b7220 */ /* 0x080fe20000400000 */
[----:B------:R-:W-:Y:S01]  /*7680*/  ISETP.GT.AND P2, PT, R0, 0x8, P1 ;  /* 0x000000080000780c */ /* 0x000fe20000f44270 */
[-C--:B------:R-:W-:Y:S01]  /*7690*/  FMUL R44, R44, R154.reuse ;  /* 0x0000009a2c2c7220 */ /* 0x080fe20000400000 */
[----:B------:R-:W-:Y:S01]  /*76a0*/  ISETP.GT.AND P1, PT, R3, 0x18, PT ;  /* 0x000000180300780c */ /* 0x000fe20003f24270 */
[-C--:B------:R-:W-:Y:S01]  /*76b0*/  FMUL R45, R45, R154.reuse ;  /* 0x0000009a2d2d7220 */ /* 0x080fe20000400000 */
[----:B------:R-:W-:Y:S01]  /*76c0*/  F2FP.BF16.F32.PACK_AB R33, RZ, R33 ;  /* 0x00000021ff21723e */ /* 0x000fe200000010ff */
[----:B------:R-:W-:Y:S01]  /*76d0*/  @P3 STG.E.U16 desc[UR36][R6.64+0x12], R31 ;  /* 0x0000121f06003986 */ /* 0x000fe2000c101524 */
[----:B------:R-:W-:Y:S01]  /*76e0*/  ISETP.GT.AND P3, PT, R0, 0x8, P0 ;  /* 0x000000080000780c */ /* 0x000fe20000764270 */
[-C--:B------:R-:W-:Y:S01]  /*76f0*/  FMUL R46, R46, R154.reuse ;  /* 0x0000009a2e2e7220 */ /* 0x080fe20000400000 */
[----:B------:R-:W-:Y:S01]  /*7700*/  ISETP.GT.AND P0, PT, R3, 0x19, PT ;  /* 0x000000190300780c */ /* 0x000fe20003f04270 */
[----:B------:R-:W-:Y:S01]  /*7710*/  @P4 STG.E.U16 desc[UR36][R4.64+0x20], R32 ;  /* 0x0000202004004986 */ /* 0x000fe2000c101524 */
[C---:B------:R-:W-:Y:S01]  /*7720*/  ISETP.GT.AND P4, PT, R0.reuse, RZ, P1 ;  /* 0x000000ff0000720c */ /* 0x040fe20000f84270 */
[----:B------:R-:W-:Y:S01]  /*7730*/  FMUL R47, R47, R154 ;  /* 0x0000009a2f2f7220 */ /* 0x000fe20000400000 */
[----:B------:R-:W-:Y:S01]  /*7740*/  F2FP.BF16.F32.PACK_AB R34, RZ, R34 ;  /* 0x00000022ff22723e */ /* 0x000fe200000010ff */
[----:B------:R-:W-:Y:S01]  /*7750*/  @P5 STG.E.U16 desc[UR36][R4.64+0x22], R33 ;  /* 0x0000222104005986 */ /* 0x000fe2000c101524 */
[----:B------:R-:W-:Y:S01]  /*7760*/  ISETP.GT.AND P5, PT, R0, RZ, P0 ;  /* 0x000000ff0000720c */ /* 0x000fe200007a4270 */
[----:B------:R-:W-:Y:S01]  /*7770*/  FMUL R48, R48, R154 ;  /* 0x0000009a30307220 */ /* 0x000fe20000400000 */
[----:B------:R-:W-:Y:S01]  /*7780*/  F2FP.BF16.F32.PACK_AB R35, RZ, R35 ;  /* 0x00000023ff23723e */ /* 0x000fe200000010ff */
[----:B------:R-:W-:Y:S01]  /*7790*/  @P2 STG.E.U16 desc[UR36][R6.64+0x20], R34 ;  /* 0x0000202206002986 */ /* 0x000fe2000c101524 */
[----:B------:R-:W-:Y:S01]  /*77a0*/  F2FP.BF16.F32.PACK_AB R36, RZ, R36 ;  /* 0x00000024ff24723e */ /* 0x000fe200000010ff */
[-C--:B------:R-:W-:Y:S01]  /*77b0*/  FMUL R49, R49, R154.reuse ;  /* 0x0000009a31317220 */ /* 0x080fe20000400000 */
[----:B------:R-:W-:Y:S01]  /*77c0*/  ISETP.GT.AND P2, PT, R0, 0x8, P1 ;  /* 0x000000080000780c */ /* 0x000fe20000f44270 */
[----:B------:R-:W-:Y:S01]  /*77d0*/  @P3 STG.E.U16 desc[UR36][R6.64+0x22], R35 ;  /* 0x0000222306003986 */ /* 0x000fe2000c101524 */
[----:B------:R-:W-:Y:S01]  /*77e0*/  ISETP.GT.AND P1, PT, R3, 0x20, PT ;  /* 0x000000200300780c */ /* 0x000fe20003f24270 */
[-C--:B------:R-:W-:Y:S01]  /*77f0*/  FMUL R50, R50, R154.reuse ;  /* 0x0000009a32327220 */ /* 0x080fe20000400000 */
[----:B------:R-:W-:Y:S01]  /*7800*/  F2FP.BF16.F32.PACK_AB R37, RZ, R37 ;  /* 0x00000025ff25723e */ /* 0x000fe200000010ff */
[----:B------:R-:W-:Y:S01]  /*7810*/  @P4 STG.E.U16 desc[UR36][R4.64+0x30], R36 ;  /* 0x0000302404004986 */ /* 0x000fe2000c101524 */
[C---:B------:R-:W-:Y:S01]  /*7820*/  ISETP.GT.AND P3, PT, R0.reuse, 0x8, P0 ;  /* 0x000000080000780c */ /* 0x040fe20000764270 */
[-C--:B------:R-:W-:Y:S01]  /*7830*/  FMUL R51, R51, R154.reuse ;  /* 0x0000009a33337220 */ /* 0x080fe20000400000 */
[----:B------:R-:W-:Y:S01]  /*7840*/  ISETP.GT.AND P0, PT, R3, 0x21, PT ;  /* 0x000000210300780c */ /* 0x000fe20003f04270 */
[----:B------:R-:W-:Y:S01]  /*7850*/  @P5 STG.E.U16 desc[UR36][R4.64+0x32], R37 ;  /* 0x0000322504005986 */ /* 0x000fe2000c101524 */
[----:B------:R-:W-:Y:S01]  /*7860*/  ISETP.GT.AND P4, PT, R0, RZ, P1 ;  /* 0x000000ff0000720c */ /* 0x000fe20000f84270 */
[----:B------:R-:W-:Y:S01]  /*7870*/  FMUL R52, R52, R154 ;  /* 0x0000009a34347220 */ /* 0x000fe20000400000 */
[----:B------:R-:W-:Y:S01]  /*7880*/  F2FP.BF16.F32.PACK_AB R38, RZ, R38 ;  /* 0x00000026ff26723e */ /* 0x000fe200000010ff */
[-C--:B------:R-:W-:Y:S01]  /*7890*/  FMUL R53, R53, R154.reuse ;  /* 0x0000009a35357220 */ /* 0x080fe20000400000 */
        /* <DEDUP_REMOVED lines=325> */
[----:B------:R-:W-:Y:S01]  /*8cf0*/  FMUL R151, R151, R154 ;  /* 0x0000009a97977220 */ /* 0x000fe20000400000 */
[----:B------:R-:W-:Y:S01]  /*8d00*/  ISETP.GT.AND P2, PT, R0, 0x8, P1 ;  /* 0x000000080000780c */ /* 0x000fe20000f44270 */
[----:B------:R-:W-:Y:S01]  /*8d10*/  @P3 STG.E.U16 desc[UR36][R6.64+0x132], R103 ;  /* 0x0001326706003986 */ /* 0x000fe2000c101524 */
[----:B------:R-:W-:-:S02]  /*8d20*/  ISETP.GT.AND P1, PT, R3, 0xa8, PT ;  /* 0x000000a80300780c */ /* 0x000fc40003f24270 */
[----:B------:R-:W-:Y:S01]  /*8d30*/  F2FP.BF16.F32.PACK_AB R105, RZ, R105 ;  /* 0x00000069ff69723e */ /* 0x000fe200000010ff */
[----:B------:R-:W-:Y:S01]  /*8d40*/  @P4 STG.E.U16 desc[UR36][R4.64+0x140], R104 ;  /* 0x0001406804004986 */ /* 0x000fe2000c101524 */
[C---:B------:R-:W-:Y:S02]  /*8d50*/  ISETP.GT.AND P3, PT, R0.reuse, 0x8, P0 ;  /* 0x000000080000780c */ /* 0x040fe40000764270 */
[----:B------:R-:W-:Y:S01]  /*8d60*/  ISETP.GT.AND P0, PT, R3, 0xa9, PT ;  /* 0x000000a90300780c */ /* 0x000fe20003f04270 */
[----:B------:R-:W-:Y:S01]  /*8d70*/  @P5 STG.E.U16 desc[UR36][R4.64+0x142], R105 ;  /* 0x0001426904005986 */ /* 0x000fe2000c101524 */
[C---:B------:R-:W-:Y:S02]  /*8d80*/  ISETP.GT.AND P4, PT, R0.reuse, RZ, P1 ;  /* 0x000000ff0000720c */ /* 0x040fe40000f84270 */
[----:B------:R-:W-:Y:S02]  /*8d90*/  F2FP.BF16.F32.PACK_AB R106, RZ, R106 ;  /* 0x0000006aff6a723e */ /* 0x000fe400000010ff */
[----:B------:R-:W-:-:S02]  /*8da0*/  ISETP.GT.AND P5, PT, R0, RZ, P0 ;  /* 0x000000ff0000720c */ /* 0x000fc400007a4270 */
[----:B------:R-:W-:Y:S01]  /*8db0*/  F2FP.BF16.F32.PACK_AB R107, RZ, R107 ;  /* 0x0000006bff6b723e */ /* 0x000fe200000010ff */
[----:B------:R-:W-:Y:S01]  /*8dc0*/  @P2 STG.E.U16 desc[UR36][R6.64+0x140], R106 ;  /* 0x0001406a06002986 */ /* 0x000fe2000c101524 */
[----:B------:R-:W-:Y:S02]  /*8dd0*/  F2FP.BF16.F32.PACK_AB R108, RZ, R108 ;  /* 0x0000006cff6c723e */ /* 0x000fe400000010ff */
[C---:B------:R-:W-:Y:S01]  /*8de0*/  ISETP.GT.AND P2, PT, R0.reuse, 0x8, P1 ;  /* 0x000000080000780c */ /* 0x040fe20000f44270 */
[----:B------:R-:W-:Y:S01]  /*8df0*/  @P3 STG.E.U16 desc[UR36][R6.64+0x142], R107 ;  /* 0x0001426b06003986 */ /* 0x000fe2000c101524 */
[----:B------:R-:W-:Y:S02]  /*8e00*/  ISETP.GT.AND P1, PT, R3, 0xb0, PT ;  /* 0x000000b00300780c */ /* 0x000fe40003f24270 */
[----:B------:R-:W-:Y:S01]  /*8e10*/  F2FP.BF16.F32.PACK_AB R109, RZ, R109 ;  /* 0x0000006dff6d723e */ /* 0x000fe200000010ff */
[----:B------:R-:W-:Y:S01]  /*8e20*/  @P4 STG.E.U16 desc[UR36][R4.64+0x150], R108 ;  /* 0x0001506c04004986 */ /* 0x000fe2000c101524 */
[----:B------:R-:W-:-:S02]  /*8e30*/  ISETP.GT.AND P3, PT, R0, 0x8, P0 ;  /* 0x000000080000780c */ /* 0x000fc40000764270 */
[----:B------:R-:W-:Y:S01]  /*8e40*/  ISETP.GT.AND P0, PT, R3, 0xb1, PT ;  /* 0x000000b10300780c */ /* 0x000fe20003f04270 */
[----:B------:R-:W-:Y:S01]  /*8e50*/  @P5 STG.E.U16 desc[UR36][R4.64+0x152], R109 ;  /* 0x0001526d04005986 */ /* 0x000fe2000c101524 */
[C---:B------:R-:W-:Y:S02]  /*8e60*/  ISETP.GT.AND P4, PT, R0.reuse, RZ, P1 ;  /* 0x000000ff0000720c */ /* 0x040fe40000f84270 */
[----:B------:R-:W-:Y:S02]  /*8e70*/  F2FP.BF16.F32.PACK_AB R110, RZ, R110 ;  /* 0x0000006eff6e723e */ /* 0x000fe400000010ff */
[----:B------:R-:W-:Y:S02]  /*8e80*/  ISETP.GT.AND P5, PT, R0, RZ, P0 ;  /* 0x000000ff0000720c */ /* 0x000fe400007a4270 */
[----:B------:R-:W-:Y:S01]  /*8e90*/  F2FP.BF16.F32.PACK_AB R111, RZ, R111 ;  /* 0x0000006fff6f723e */ /* 0x000fe200000010ff */
[----:B------:R-:W-:Y:S01]  /*8ea0*/  @P2 STG.E.U16 desc[UR36][R6.64+0x150], R110 ;  /* 0x0001506e06002986 */ /* 0x000fe2000c101524 */
[----:B------:R-:W-:-:S02]  /*8eb0*/  F2FP.BF16.F32.PACK_AB R112, RZ, R112 ;  /* 0x00000070ff70723e */ /* 0x000fc400000010ff */
[C---:B------:R-:W-:Y:S01]  /*8ec0*/  ISETP.GT.AND P2, PT, R0.reuse, 0x8, P1 ;  /* 0x000000080000780c */ /* 0x040fe20000f44270 */
[----:B------:R-:W-:Y:S01]  /*8ed0*/  @P3 STG.E.U16 desc[UR36][R6.64+0x152], R111 ;  /* 0x0001526f06003986 */ /* 0x000fe2000c101524 */
[C---:B------:R-:W-:Y:S02]  /*8ee0*/  ISETP.GT.AND P1, PT, R3.reuse, 0xb8, PT ;  /* 0x000000b80300780c */ /* 0x040fe40003f24270 */
[----:B------:R-:W-:Y:S01]  /*8ef0*/  F2FP.BF16.F32.PACK_AB R113, RZ, R113 ;  /* 0x00000071ff71723e */ /* 0x000fe200000010ff */
[----:B------:R-:W-:Y:S01]  /*8f00*/  @P4 STG.E.U16 desc[UR36][R4.64+0x160], R112 ;  /* 0x0001607004004986 */ /* 0x000fe2000c101524 */
[C---:B------:R-:W-:Y:S02]  /*8f10*/  ISETP.GT.AND P3, PT, R0.reuse, 0x8, P0 ;  /* 0x000000080000780c */ /* 0x040fe40000764270 */
[----:B------:R-:W-:Y:S01]  /*8f20*/  ISETP.GT.AND P0, PT, R3, 0xb9, PT ;  /* 0x000000b90300780c */ /* 0x000fe20003f04270 */
[----:B------:R-:W-:Y:S01]  /*8f30*/  @P5 STG.E.U16 desc[UR36][R4.64+0x162], R113 ;  /* 0x0001627104005986 */ /* 0x000fe2000c101524 */
[----:B------:R-:W-:-:S02]  /*8f40*/  ISETP.GT.AND P4, PT, R0, RZ, P1 ;  /* 0x000000ff0000720c */ /* 0x000fc40000f84270 */
[----:B------:R-:W-:Y:S02]  /*8f50*/  F2FP.BF16.F32.PACK_AB R114, RZ, R114 ;  /* 0x00000072ff72723e */ /* 0x000fe400000010ff */
[C---:B------:R-:W-:Y:S02]  /*8f60*/  ISETP.GT.AND P5, PT, R0.reuse, RZ, P0 ;  /* 0x000000ff0000720c */ /* 0x040fe400007a4270 */
[----:B------:R-:W-:Y:S01]  /*8f70*/  F2FP.BF16.F32.PACK_AB R115, RZ, R115 ;  /* 0x00000073ff73723e */ /* 0x000fe200000010ff */
[----:B------:R-:W-:Y:S01]  /*8f80*/  @P2 STG.E.U16 desc[UR36][R6.64+0x160], R114 ;  /* 0x0001607206002986 */ /* 0x000fe2000c101524 */
[----:B------:R-:W-:Y:S02]  /*8f90*/  F2FP.BF16.F32.PACK_AB R116, RZ, R116 ;  /* 0x00000074ff74723e */ /* 0x000fe400000010ff */
        /* <DEDUP_REMOVED lines=65> */
[----:B------:R-:W-:Y:S02]  /*93b0*/  ISETP.GT.AND P5, PT, R0, RZ, P0 ;  /* 0x000000ff0000720c */ /* 0x000fe400007a4270 */
[----:B------:R-:W-:Y:S02]  /*93c0*/  F2FP.BF16.F32.PACK_AB R134, RZ, R134 ;  /* 0x00000086ff86723e */ /* 0x000fe400000010ff */
[----:B------:R-:W-:Y:S02]  /*93d0*/  F2FP.BF16.F32.PACK_AB R135, RZ, R135 ;  /* 0x00000087ff87723e */ /* 0x000fe400000010ff */
[----:B------:R-:W-:Y:S01]  /*93e0*/  F2FP.BF16.F32.PACK_AB R136, RZ, R136 ;  /* 0x00000088ff88723e */ /* 0x000fe200000010ff */
[----:B------:R-:W-:Y:S01]  /*93f0*/  @P2 STG.E.U16 desc[UR36][R6.64+0x1b0], R134 ;  /* 0x0001b08606002986 */ /* 0x000fe2000c101524 */
[----:B------:R-:W-:-:S02]  /*9400*/  F2FP.BF16.F32.PACK_AB R137, RZ, R137 ;  /* 0x00000089ff89723e */ /* 0x000fc400000010ff */
[C---:B------:R-:W-:Y:S01]  /*9410*/  ISETP.GT.AND P1, PT, R0.reuse, 0x8, P1 ;  /* 0x000000080000780c */ /* 0x040fe20000f24270 */
[----:B------:R-:W-:Y:S01]  /*9420*/  @P3 STG.E.U16 desc[UR36][R6.64+0x1b2], R135 ;  /* 0x0001b28706003986 */ /* 0x000fe2000c101524 */
[C---:B------:R-:W-:Y:S02]  /*9430*/  ISETP.GT.AND P2, PT, R0.reuse, 0x8, P0 ;  /* 0x000000080000780c */ /* 0x040fe40000744270 */
[C---:B------:R-:W-:Y:S01]  /*9440*/  ISETP.GT.AND P0, PT, R3.reuse, 0xe9, PT ;  /* 0x000000e90300780c */ /* 0x040fe20003f04270 */
[----:B------:R-:W-:Y:S01]  /*9450*/  @P4 STG.E.U16 desc[UR36][R4.64+0x1c0], R136 ;  /* 0x0001c08804004986 */ /* 0x000fe2000c101524 */
[----:B------:R-:W-:Y:S02]  /*9460*/  ISETP.GT.AND P4, PT, R3, 0xe8, PT ;  /* 0x000000e80300780c */ /* 0x000fe40003f84270 */
[----:B------:R-:W-:Y:S01]  /*9470*/  F2FP.BF16.F32.PACK_AB R138, RZ, R138 ;  /* 0x0000008aff8a723e */ /* 0x000fe200000010ff */
[----:B------:R-:W-:Y:S01]  /*9480*/  @P5 STG.E.U16 desc[UR36][R4.64+0x1c2], R137 ;  /* 0x0001c28904005986 */ /* 0x000fe2000c101524 */
[----:B------:R-:W-:-:S02]  /*9490*/  ISETP.GT.AND P5, PT, R0, RZ, P4 ;  /* 0x000000ff0000720c */ /* 0x000fc400027a4270 */
[----:B------:R-:W-:Y:S01]  /*94a0*/  F2FP.BF16.F32.PACK_AB R139, RZ, R139 ;  /* 0x0000008bff8b723e */ /* 0x000fe200000010ff */
[----:B------:R-:W-:Y:S01]  /*94b0*/  @P1 STG.E.U16 desc[UR36][R6.64+0x1c0], R138 ;  /* 0x0001c08a06001986 */ /* 0x000fe2000c101524 */
[----:B------:R-:W-:Y:S02]  /*94c0*/  F2FP.BF16.F32.PACK_AB R140, RZ, R140 ;  /* 0x0000008cff8c723e */ /* 0x000fe400000010ff */
[C---:B------:R-:W-:Y:S01]  /*94d0*/  ISETP.GT.AND P3, PT, R0.reuse, RZ, P0 ;  /* 0x000000ff0000720c */ /* 0x040fe20000764270 */
[----:B------:R-:W-:Y:S01]  /*94e0*/  @P2 STG.E.U16 desc[UR36][R6.64+0x1c2], R139 ;  /* 0x0001c28b06002986 */ /* 0x000fe2000c101524 */
[C---:B------:R-:W-:Y:S02]  /*94f0*/  ISETP.GT.AND P4, PT, R0.reuse, 0x8, P4 ;  /* 0x000000080000780c */ /* 0x040fe40002784270 */
[----:B------:R-:W-:Y:S02]  /*9500*/  F2FP.BF16.F32.PACK_AB R141, RZ, R141 ;  /* 0x0000008dff8d723e */ /* 0x000fe400000010ff */
[----:B------:R-:W-:Y:S01]  /*9510*/  F2FP.BF16.F32.PACK_AB R142, RZ, R142 ;  /* 0x0000008eff8e723e */ /* 0x000fe200000010ff */
[----:B------:R-:W-:Y:S01]  /*9520*/  @P5 STG.E.U16 desc[UR36][R4.64+0x1d0], R140 ;  /* 0x0001d08c04005986 */ /* 0x000fe2000c101524 */
[----:B------:R-:W-:-:S02]  /*9530*/  ISETP.GT.AND P5, PT, R0, 0x8, P0 ;  /* 0x000000080000780c */ /* 0x000fc400007a4270 */
[----:B------:R-:W-:Y:S02]  /*9540*/  F2FP.BF16.F32.PACK_AB R143, RZ, R143 ;  /* 0x0000008fff8f723e */ /* 0x000fe400000010ff */
[C---:B------:R-:W-:Y:S01]  /*9550*/  ISETP.GT.AND P0, PT, R3.reuse, 0xf1, PT ;  /* 0x000000f10300780c */ /* 0x040fe20003f04270 */
[----:B------:R-:W-:Y:S01]  /*9560*/  @P3 STG.E.U16 desc[UR36][R4.64+0x1d2], R141 ;  /* 0x0001d28d04003986 */ /* 0x000fe2000c101524 */
[----:B------:R-:W-:Y:S02]  /*9570*/  ISETP.GT.AND P3, PT, R3, 0xf0, PT ;  /* 0x000000f00300780c */ /* 0x000fe40003f64270 */
[----:B------:R-:W-:Y:S01]  /*9580*/  F2FP.BF16.F32.PACK_AB R144, RZ, R144 ;  /* 0x00000090ff90723e */ /* 0x000fe200000010ff */
[----:B------:R-:W-:Y:S01]  /*9590*/  @P4 STG.E.U16 desc[UR36][R6.64+0x1d0], R142 ;  /* 0x0001d08e06004986 */ /* 0x000fe2000c101524 */
[C---:B------:R-:W-:Y:S02]  /*95a0*/  ISETP.GT.AND P4, PT, R0.reuse, RZ, P3 ;  /* 0x000000ff0000720c */ /* 0x040fe40001f84270 */
[----:B------:R-:W-:Y:S01]  /*95b0*/  F2FP.BF16.F32.PACK_AB R145, RZ, R145 ;  /* 0x00000091ff91723e */ /* 0x000fe200000010ff */
[----:B------:R-:W-:Y:S01]  /*95c0*/  @P5 STG.E.U16 desc[UR36][R6.64+0x1d2], R143 ;  /* 0x0001d28f06005986 */ /* 0x000fe2000c101524 */
[----:B------:R-:W-:-:S02]  /*95d0*/  ISETP.GT.AND P5, PT, R0, RZ, P0 ;  /* 0x000000ff0000720c */ /* 0x000fc400007a4270 */
[C---:B------:R-:W-:Y:S02]  /*95e0*/  ISETP.GT.AND P2, PT, R3.reuse, 0xf8, PT ;  /* 0x000000f80300780c */ /* 0x040fe40003f44270 */
[----:B------:R-:W-:Y:S02]  /*95f0*/  ISETP.GT.AND P1, PT, R3, 0xf9, PT ;  /* 0x000000f90300780c */ /* 0x000fe40003f24270 */
[C---:B------:R-:W-:Y:S02]  /*9600*/  ISETP.GT.AND P3, PT, R0.reuse, 0x8, P3 ;  /* 0x000000080000780c */ /* 0x040fe40001f64270 */
[C---:B------:R-:W-:Y:S01]  /*9610*/  ISETP.GT.AND P0, PT, R0.reuse, 0x8, P0 ;  /* 0x000000080000780c */ /* 0x040fe20000704270 */
[----:B------:R-:W-:Y:S01]  /*9620*/  @P4 STG.E.U16 desc[UR36][R4.64+0x1e0], R144 ;  /* 0x0001e09004004986 */ /* 0x000fe2000c101524 */
[C---:B------:R-:W-:Y:S02]  /*9630*/  ISETP.GT.AND P4, PT, R0.reuse, RZ, P1 ;  /* 0x000000ff0000720c */ /* 0x040fe40000f84270 */
[----:B------:R-:W-:Y:S01]  /*9640*/  F2FP.BF16.F32.PACK_AB R146, RZ, R146 ;  /* 0x00000092ff92723e */ /* 0x000fe200000010ff */
[----:B------:R-:W-:Y:S01]  /*9650*/  @P5 STG.E.U16 desc[UR36][R4.64+0x1e2], R145 ;  /* 0x0001e29104005986 */ /* 0x000fe2000c101524 */
[----:B------:R-:W-:-:S02]  /*9660*/  ISETP.GT.AND P5, PT, R0, RZ, P2 ;  /* 0x000000ff0000720c */ /* 0x000fc400017a4270 */
[C---:B------:R-:W-:Y:S02]  /*9670*/  ISETP.GT.AND P2, PT, R0.reuse, 0x8, P2 ;  /* 0x000000080000780c */ /* 0x040fe40001744270 */
[----:B------:R-:W-:Y:S01]  /*9680*/  F2FP.BF16.F32.PACK_AB R147, RZ, R147 ;  /* 0x00000093ff93723e */ /* 0x000fe200000010ff */
[----:B------:R-:W-:Y:S01]  /*9690*/  @P3 STG.E.U16 desc[UR36][R6.64+0x1e0], R146 ;  /* 0x0001e09206003986 */ /* 0x000fe2000c101524 */
[----:B------:R-:W-:Y:S02]  /*96a0*/  ISETP.GT.AND P1, PT, R0, 0x8, P1 ;  /* 0x000000080000780c */ /* 0x000fe40000f24270 */
[----:B------:R-:W-:Y:S01]  /*96b0*/  F2FP.BF16.F32.PACK_AB R148, RZ, R148 ;  /* 0x00000094ff94723e */ /* 0x000fe200000010ff */
[----:B------:R-:W-:Y:S01]  /*96c0*/  @P0 STG.E.U16 desc[UR36][R6.64+0x1e2], R147 ;  /* 0x0001e29306000986 */ /* 0x000fe2000c101524 */
[----:B------:R-:W-:Y:S02]  /*96d0*/  F2FP.BF16.F32.PACK_AB R149, RZ, R149 ;  /* 0x00000095ff95723e */ /* 0x000fe400000010ff */
[----:B------:R-:W-:Y:S01]  /*96e0*/  F2FP.BF16.F32.PACK_AB R150, RZ, R150 ;  /* 0x00000096ff96723e */ /* 0x000fe200000010ff */
[----:B------:R-:W-:Y:S01]  /*96f0*/  @P5 STG.E.U16 desc[UR36][R4.64+0x1f0], R148 ;  /* 0x0001f09404005986 */ /* 0x000fe2000c101524 */
[----:B------:R-:W-:-:S03]  /*9700*/  F2FP.BF16.F32.PACK_AB R151, RZ, R151 ;  /* 0x00000097ff97723e */ /* 0x000fc600000010ff */
[----:B------:R0:W-:Y:S02]  /*9710*/  @P4 STG.E.U16 desc[UR36][R4.64+0x1f2], R149 ;  /* 0x0001f29504004986 */ /* 0x0001e4000c101524 */
[----:B0-----:R-:W-:Y:S02]  /*9720*/  @P2 IMAD.MOV.U32 R4, RZ, RZ, R6 ;  /* 0x000000ffff042224 */ /* 0x001fe400078e0006 */
[----:B------:R-:W-:-:S05]  /*9730*/  @P2 IMAD.MOV.U32 R5, RZ, RZ, R7 ;  /* 0x000000ffff052224 */ /* 0x000fca00078e0007 */
[----:B------:R0:W-:Y:S04]  /*9740*/  @P2 STG.E.U16 desc[UR36][R4.64+0x1f0], R150 ;  /* 0x0001f09604002986 */ /* 0x0001e8000c101524 */
[----:B------:R0:W-:Y:S02]  /*9750*/  @P1 STG.E.U16 desc[UR36][R6.64+0x1f2], R151 ;  /* 0x0001f29706001986 */ /* 0x0001e4000c101524 */
.L_x_283:
[----:B------:R-:W-:Y:S05]  /*9760*/  BSYNC B0 ;  /* 0x0000000000007941 */ /* 0x000fea0003800000 */
.L_x_29:
[----:B------:R-:W-:Y:S01]  /*9770*/  ULDC UR4, c[0x0][0xc] ;  /* 0x0000030000047ab9 */ /* 0x000fe20000000800 */
[----:B------:R-:W-:Y:S01]  /*9780*/  ULDC UR5, c[0x0][0x10] ;  /* 0x0000040000057ab9 */ /* 0x000fe20000000800 */
[----:B0-----:R-:W0:Y:S01]  /*9790*/  LDC R3, c[0x0][0x14] ;  /* 0x00000500ff037b82 */ /* 0x001e220000000800 */
[----:B------:R-:W-:Y:S01]  /*97a0*/  UIMAD.WIDE.U32 UR4, UR4, UR5, URZ ;  /* 0x00000005040472a5 */ /* 0x000fe2000f8e003f */
[----:B------:R-:W-:Y:S01]  /*97b0*/  PRMT R0, RZ, 0x7610, R0 ;  /* 0x00007610ff007816 */ /* 0x000fe20000000000 */
[----:B----45:R-:W-:Y:S02]  /*97c0*/  IMAD.MOV.U32 R152, RZ, RZ, -0x1 ;  /* 0xffffffffff987424 */ /* 0x030fe400078e00ff */
[----:B------:R-:W-:Y:S02]  /*97d0*/  IMAD.MOV.U32 R23, RZ, RZ, -0x1 ;  /* 0xffffffffff177424 */ /* 0x000fe400078e00ff */
[----:B0-----:R-:W-:-:S04]  /*97e0*/  IMAD.WIDE.U32 R16, R3, UR4, R16 ;  /* 0x0000000403107c25 */ /* 0x001fc8000f8e0010 */
[----:B------:R-:W-:Y:S01]  /*97f0*/  IMAD R3, R3, UR5, RZ ;  /* 0x0000000503037c24 */ /* 0x000fe2000f8e02ff */
[----:B------:R-:W-:Y:S02]  /*9800*/  ULDC.64 UR4, c[0x0][0x650] ;  /* 0x0001940000047ab9 */ /* 0x000fe40000000a00 */
[----:B------:R-:W-:Y:S01]  /*9810*/  ISETP.GE.U32.AND P0, PT, R16, UR4, PT ;  /* 0x0000000410007c0c */ /* 0x000fe2000bf06070 */
[----:B------:R-:W-:-:S05]  /*9820*/  IMAD.IADD R17, R17, 0x1, R3 ;  /* 0x0000000111117824 */ /* 0x000fca00078e0203 */
[----:B------:R-:W-:-:S13]  /*9830*/  ISETP.GE.U32.AND.EX P0, PT, R17, UR5, PT, P0 ;  /* 0x0000000511007c0c */ /* 0x000fda000bf06100 */
[----:B------:R-:W-:Y:S05]  /*9840*/  @P0 BRA `(.L_x_284) ;  /* 0x0000000400640947 */ /* 0x000fea0003800000 */
[----:B------:R-:W0:Y:S01]  /*9850*/  S2R R12, SR_CTAID.X ;  /* 0x00000000000c7919 */ /* 0x000e220000002500 */
[----:B------:R-:W4:Y:S01]  /*9860*/  LDC.64 R10, c[0x0][0x628] ;  /* 0x00018a00ff0a7b82 */ /* 0x000f220000000a00 */
[----:B------:R-:W-:Y:S01]  /*9870*/  ULDC UR4, c[0x0][0x150] ;  /* 0x0000540000047ab9 */ /* 0x000fe20000000800 */
[----:B-123--:R-:W-:Y:S01]  /*9880*/  IMAD.MOV.U32 R8, RZ, RZ, R16 ;  /* 0x000000ffff087224 */ /* 0x00efe200078e0010 */
[----:B------:R-:W1:Y:S01]  /*9890*/  S2R R24, SR_CTAID.Y ;  /* 0x0000000000187919 */ /* 0x000e620000002600 */
[----:B------:R-:W-:-:S04]  /*98a0*/  IMAD.MOV.U32 R9, RZ, RZ, R17 ;  /* 0x000000ffff097224 */ /* 0x000fc800078e0011 */
[----:B------:R-:W2:Y:S08]  /*98b0*/  LDC R21, c[0x0][0x144] ;  /* 0x00005100ff157b82 */ /* 0x000eb00000000800 */
[----:B------:R-:W3:Y:S08]  /*98c0*/  LDC R0, c[0x0][0x630] ;  /* 0x00018c00ff007b82 */ /* 0x000ef00000000800 */
[----:B------:R-:W1:Y:S01]  /*98d0*/  LDC.64 R14, c[0x0][0x620] ;  /* 0x00018800ff0e7b82 */ /* 0x000e620000000a00 */
[----:B----4-:R-:W-:-:S04]  /*98e0*/  ISETP.NE.U32.AND P0, PT, R10, RZ, PT ;  /* 0x000000ff0a00720c */ /* 0x010fc80003f05070 */
[----:B------:R-:W-:Y:S02]  /*98f0*/  ISETP.NE.AND.EX P0, PT, R11, RZ, PT, P0 ;  /* 0x000000ff0b00720c */ /* 0x000fe40003f05300 */
[----:B0-----:R-:W-:-:S05]  /*9900*/  I2FP.F32.U32 R3, R12 ;  /* 0x0000000c00037245 */ /* 0x001fca0000201000 */
[----:B------:R-:W-:-:S04]  /*9910*/  FMUL R3, R3, UR4 ;  /* 0x0000000403037c20 */ /* 0x000fc80008400000 */
[----:B------:R0:W4:Y:S02]  /*9920*/  F2I.U32.TRUNC.NTZ R20, R3 ;  /* 0x0000000300147305 */ /* 0x000124000020f000 */
[----:B--23--:R-:W-:Y:S05]  /*9930*/  @!P0 BRA `(.L_x_285) ;  /* 0x0000000000288947 */ /* 0x00cfea0003800000 */
[----:B0-----:R-:W0:Y:S02]  /*9940*/  LDC R3, c[0x0][0x634] ;  /* 0x00018d00ff037b82 */ /* 0x001e240000000800 */
        /* <DEDUP_REMOVED lines=9> */
.L_x_285:
[----:B------:R-:W2:Y:S01]  /*99e0*/  LDC.64 R30, c[0x0][0x640] ;  /* 0x00019000ff1e7b82 */ /* 0x000ea20000000a00 */
[-CC-:B------:R-:W-:Y:S01]  /*99f0*/  SHF.R.U64 R23, R8, R0.reuse, R9.reuse ;  /* 0x0000000008177219 */ /* 0x180fe20000001209 */
[----:B----4-:R-:W-:Y:S01]  /*9a00*/  IMAD.MOV R20, RZ, RZ, -R20 ;  /* 0x000000ffff147224 */ /* 0x010fe200078e0a14 */
[----:B------:R-:W-:Y:S01]  /*9a10*/  SHF.R.U32.HI R0, RZ, R0, R9 ;  /* 0x00000000ff007219 */ /* 0x000fe20000011609 */
[----:B------:R-:W-:Y:S01]  /*9a20*/  ULDC UR4, c[0x0][0x154] ;  /* 0x0000550000047ab9 */ /* 0x000fe20000000800 */
[----:B0-----:R-:W-:Y:S01]  /*9a30*/  IADD3 R3, P0, RZ, -R23, RZ ;  /* 0x80000017ff037210 */ /* 0x001fe20007f1e0ff */
[----:B------:R-:W-:Y:S02]  /*9a40*/  IMAD R26, R21, R20, R12 ;  /* 0x00000014151a7224 */ /* 0x000fe400078e020c */
[----:B------:R-:W0:Y:S01]  /*9a50*/  LDC R6, c[0x0][0x618] ;  /* 0x00018600ff067b82 */ /* 0x000e220000000800 */
[----:B------:R-:W-:Y:S02]  /*9a60*/  IMAD.MOV.U32 R7, RZ, RZ, 0x1 ;  /* 0x00000001ff077424 */ /* 0x000fe400078e00ff */
[----:B------:R-:W-:-:S04]  /*9a70*/  IMAD.X R5, RZ, RZ, ~R0, P0 ;  /* 0x000000ffff057224 */ /* 0x000fc800000e0e00 */
[-C--:B-1----:R-:W-:Y:S01]  /*9a80*/  IMAD R0, R5, R14.reuse, RZ ;  /* 0x0000000e05007224 */ /* 0x082fe200078e02ff */
[----:B------:R-:W1:Y:S01]  /*9a90*/  LDC R8, c[0x0][0x608] ;  /* 0x00018200ff087b82 */ /* 0x000e620000000800 */
[----:B------:R-:W-:-:S04]  /*9aa0*/  IMAD.WIDE.U32 R4, R3, R14, R16 ;  /* 0x0000000e03047225 */ /* 0x000fc800078e0010 */
[----:B------:R-:W-:Y:S01]  /*9ab0*/  IMAD R3, R3, R15, R0 ;  /* 0x0000000f03037224 */ /* 0x000fe200078e0200 */
[----:B------:R-:W-:Y:S02]  /*9ac0*/  I2FP.F32.U32 R0, R24 ;  /* 0x0000001800007245 */ /* 0x000fe40000201000 */
[----:B------:R-:W3:Y:S01]  /*9ad0*/  LDC R28, c[0x0][0x658] ;  /* 0x00019600ff1c7b82 */ /* 0x000ee20000000800 */
[----:B------:R-:W-:Y:S01]  /*9ae0*/  IMAD.IADD R3, R5, 0x1, R3 ;  /* 0x0000000105037824 */ /* 0x000fe200078e0203 */
[----:B--2---:R-:W-:Y:S01]  /*9af0*/  ISETP.NE.U32.AND P0, PT, R30, RZ, PT ;  /* 0x000000ff1e00720c */ /* 0x004fe20003f05070 */
[----:B------:R-:W-:Y:S01]  /*9b00*/  FMUL R0, R0, UR4 ;  /* 0x0000000400007c20 */ /* 0x000fe20008400000 */
[----:B------:R-:W-:Y:S02]  /*9b10*/  IMAD.MOV.U32 R5, RZ, RZ, -0x1 ;  /* 0xffffffffff057424 */ /* 0x000fe400078e00ff */
[----:B------:R-:W-:Y:S01]  /*9b20*/  ISETP.NE.AND.EX P0, PT, R31, RZ, PT, P0 ;  /* 0x000000ff1f00720c */ /* 0x000fe20003f05300 */
[----:B------:R2:W4:Y:S01]  /*9b30*/  F2I.U32.TRUNC.NTZ R13, R0 ;  /* 0x00000000000d7305 */ /* 0x000522000020f000 */
[----:B------:R-:W2:Y:S01]  /*9b40*/  LDC R15, c[0x0][0x148] ;  /* 0x00005200ff0f7b82 */ /* 0x000ea20000000800 */
[----:B0-----:R-:W-:-:S02]  /*9b50*/  SHF.R.U64 R12, R4, R6, R3 ;  /* 0x00000006040c7219 */ /* 0x001fc40000001203 */
[----:B------:R-:W-:-:S05]  /*9b60*/  SHF.R.U32.HI R3, RZ, R6, R3 ;  /* 0x00000006ff037219 */ /* 0x000fca0000011603 */
[----:B------:R-:W0:Y:S01]  /*9b70*/  LDC R20, c[0x0][0x600] ;  /* 0x00018000ff147b82 */ /* 0x000e220000000800 */
[-CC-:B-1----:R-:W-:Y:S02]  /*9b80*/  SHF.R.U64 R10, R12, R8.reuse, R3.reuse ;  /* 0x000000080c0a7219 */ /* 0x182fe40000001203 */
[----:B------:R-:W-:-:S05]  /*9b90*/  SHF.R.U32.HI R3, RZ, R8, R3 ;  /* 0x00000008ff037219 */ /* 0x000fca0000011603 */
[----:B------:R-:W1:Y:S01]  /*9ba0*/  LDC R21, c[0x0][0x648] ;  /* 0x00019200ff157b82 */ /* 0x000e620000000800 */
[-C--:B---3--:R-:W-:Y:S02]  /*9bb0*/  SHF.L.U32 R4, R5, R28.reuse, RZ ;  /* 0x0000001c05047219 */ /* 0x088fe400000006ff */
[-CC-:B------:R-:W-:Y:S02]  /*9bc0*/  SHF.R.U64 R14, R10, R28.reuse, R3.reuse ;  /* 0x0000001c0a0e7219 */ /* 0x180fe40000001203 */
[----:B------:R-:W-:Y:S02]  /*9bd0*/  SHF.R.U32.HI R5, RZ, R28, R3 ;  /* 0x0000001cff057219 */ /* 0x000fe40000011603 */
[----:B------:R-:W-:Y:S01]  /*9be0*/  LOP3.LUT R153, RZ, R4, RZ, 0x33, !PT ;  /* 0x00000004ff997212 */ /* 0x000fe200078e33ff */
[----:B------:R-:W3:Y:S01]  /*9bf0*/  LDC R25, c[0x0][0x638] ;  /* 0x00018e00ff197b82 */ /* 0x000ee20000000800 */
[----:B------:R-:W-:Y:S01]  /*9c00*/  SHF.L.U32 R28, R7, R28, RZ ;  /* 0x0000001c071c7219 */ /* 0x000fe200000006ff */
[----:B------:R-:W-:-:S06]  /*9c10*/  IMAD.MOV.U32 R4, RZ, RZ, R14 ;  /* 0x000000ffff047224 */ /* 0x000fcc00078e000e */
[----:B------:R-:W0:Y:S01]  /*9c20*/  LDC R27, c[0x0][0x610] ;  /* 0x00018400ff1b7b82 */ /* 0x000e220000000800 */
[----:B----4-:R-:W-:Y:S05]  /*9c30*/  @!P0 BRA `(.L_x_286) ;  /* 0x0000000000288947 */ /* 0x010fea0003800000 */
[----:B------:R-:W4:Y:S02]  /*9c40*/  LDC R3, c[0x0][0x64c] ;  /* 0x00019300ff037b82 */ /* 0x000f240000000800 */
[----:B----4-:R-:W-:-:S05]  /*9c50*/  IADD3 R3, P0, R14, R3, RZ ;  /* 0x000000030e037210 */ /* 0x010fca0007f1e0ff */
        /* <DEDUP_REMOVED lines=8> */
.L_x_286:
[----:B------:R-:W-:Y:S01]  /*9ce0*/  ISETP.NE.AND P0, PT, R2, 0x1, PT ;  /* 0x000000010200780c */ /* 0x000fe20003f05270 */
[----:B------:R-:W-:Y:S01]  /*9cf0*/  IMAD.MOV R13, RZ, RZ, -R13 ;  /* 0x000000ffff0d7224 */ /* 0x000fe200078e0a0d */
[----:B-12---:R-:W-:Y:S01]  /*9d00*/  SHF.R.U64 R0, R4, R21, R5 ;  /* 0x0000001504007219 */ /* 0x006fe20000001205 */
[----:B0-----:R-:W-:Y:S01]  /*9d10*/  VIADD R5, R20, 0xffffffff ;  /* 0xffffffff14057836 */ /* 0x001fe20000000000 */
[----:B------:R-:W-:-:S03]  /*9d20*/  LOP3.LUT R153, R10, R153, RZ, 0xc0, !PT ;  /* 0x000000990a997212 */ /* 0x000fc600078ec0ff */
[----:B------:R-:W-:Y:S01]  /*9d30*/  IMAD.MOV R3, RZ, RZ, -R0 ;  /* 0x000000ffff037224 */ /* 0x000fe200078e0a00 */
[----:B------:R-:W-:Y:S01]  /*9d40*/  LOP3.LUT R5, R12, R5, RZ, 0xc0, !PT ;  /* 0x000000050c057212 */ /* 0x000fe200078ec0ff */
[----:B------:R-:W-:Y:S02]  /*9d50*/  IMAD R153, R28, R0, R153 ;  /* 0x000000001c997224 */ /* 0x000fe400078e0299 */
[----:B---3--:R-:W-:Y:S02]  /*9d60*/  IMAD R0, R3, R25, R14 ;  /* 0x0000001903007224 */ /* 0x008fe400078e020e */
[----:B------:R-:W-:Y:S02]  /*9d70*/  @P0 IMAD R26, R15, R13, R24 ;  /* 0x0000000d0f1a0224 */ /* 0x000fe400078e0218 */
[----:B------:R-:W-:Y:S02]  /*9d80*/  IMAD R4, R0, R20, R5 ;  /* 0x0000001400047224 */ /* 0x000fe400078e0205 */
[----:B------:R-:W-:-:S02]  /*9d90*/  IMAD R153, R153, R27, R26 ;  /* 0x0000001b99997224 */ /* 0x000fc400078e021a */
[----:B------:R-:W-:-:S03]  /*9da0*/  IMAD.MOV.U32 R3, RZ, RZ, 0x1 ;  /* 0x00000001ff037424 */ /* 0x000fc600078e00ff */
[----:B------:R-:W-:Y:S02]  /*9db0*/  SEL R152, R4, R153, !P0 ;  /* 0x0000009904987207 */ /* 0x000fe40004000000 */
[----:B------:R-:W-:Y:S02]  /*9dc0*/  PRMT R0, R3, 0x7610, R0 ;  /* 0x0000761003007816 */ /* 0x000fe40000000000 */
[----:B------:R-:W-:-:S07]  /*9dd0*/  SEL R153, R153, R4, !P0 ;  /* 0x0000000499997207 */ /* 0x000fce0004000000 */
.L_x_284:
[----:B------:R-:W-:-:S13]  /*9de0*/  LOP3.LUT P0, RZ, R0, 0xff, RZ, 0xc0, !PT ;  /* 0x000000ff00ff7812 */ /* 0x000fda000780c0ff */
[----:B------:R-:W-:Y:S05]  /*9df0*/  @P0 BRA `(.L_x_287) ;  /* 0xffffff7000800947 */ /* 0x000fea000383ffff */
[----:B------:R-:W-:Y:S05]  /*9e00*/  EXIT ;  /* 0x000000000000794d */ /* 0x000fea0003800000 */
.L_x_4:
[----:B0-----:R-:W-:Y:S01]  /*9e10*/  ULDC.64 UR4, c[0x0][0x650] ;  /* 0x0001940000047ab9 */ /* 0x001fe20000000a00 */
        /* <DEDUP_REMOVED lines=25> */
.L_x_289:
[--C-:B------:R-:W-:Y:S01]  /*9fb0*/  SHF.R.U64 R12, R10, R14, R11.reuse ;  /* 0x0000000e0a0c7219 */ /* 0x100fe2000000120b */
[----:B------:R-:W0:Y:S01]  /*9fc0*/  LDC R22, c[0x0][0x618] ;  /* 0x00018600ff167b82 */ /* 0x000e220000000800 */
[----:B------:R-:W-:Y:S01]  /*9fd0*/  I2FP.F32.U32 R6, R4 ;  /* 0x0000000400067245 */ /* 0x000fe20000201000 */
[----:B------:R-:W-:Y:S01]  /*9fe0*/  ULDC UR4, c[0x0][0x150] ;  /* 0x0000540000047ab9 */ /* 0x000fe20000000800 */
[----:B------:R-:W-:Y:S02]  /*9ff0*/  SHF.R.U32.HI R5, RZ, R14, R11 ;  /* 0x0000000eff057219 */ /* 0x000fe4000001160b */
[----:B------:R-:W-:Y:S01]  /*a000*/  IADD3 R9, P0, RZ, -R12, RZ ;  /* 0x8000000cff097210 */ /* 0x000fe20007f1e0ff */
[----:B------:R-:W-:Y:S01]  /*a010*/  FMUL R11, R6, UR4 ;  /* 0x00000004060b7c20 */ /* 0x000fe20008400000 */
[----:B------:R-:W-:Y:S01]  /*a020*/  ULDC UR4, c[0x0][0x154] ;  /* 0x0000550000047ab9 */ /* 0x000fe20000000800 */
[----:B------:R-:W1:Y:S02]  /*a030*/  LDC.64 R24, c[0x0][0x640] ;  /* 0x00019000ff187b82 */ /* 0x000e640000000a00 */
[----:B------:R-:W-:-:S02]  /*a040*/  IMAD.X R5, RZ, RZ, ~R5, P0 ;  /* 0x000000ffff057224 */ /* 0x000fc400000e0e05 */
[----:B------:R-:W2:Y:S01]  /*a050*/  F2I.U32.TRUNC.NTZ R11, R11 ;  /* 0x0000000b000b7305 */ /* 0x000ea2000020f000 */
[----:B------:R-:W-:-:S03]  /*a060*/  IMAD.WIDE.U32 R6, R9, R20, R16 ;  /* 0x0000001409067225 */ /* 0x000fc600078e0010 */
[----:B------:R-:W3:Y:S01]  /*a070*/  LDC R13, c[0x0][0x144] ;  /* 0x00005100ff0d7b82 */ /* 0x000ee20000000800 */
[----:B------:R-:W-:-:S04]  /*a080*/  IMAD R8, R5, R20, RZ ;  /* 0x0000001405087224 */ /* 0x000fc800078e02ff */
[----:B------:R-:W-:Y:S02]  /*a090*/  IMAD R5, R9, R21, R8 ;  /* 0x0000001509057224 */ /* 0x000fe400078e0208 */
[----:B------:R-:W-:Y:S01]  /*a0a0*/  IMAD.MOV.U32 R8, RZ, RZ, -0x1 ;  /* 0xffffffffff087424 */ /* 0x000fe200078e00ff */
[----:B------:R-:W4:Y:S01]  /*a0b0*/  LDC R14, c[0x0][0x608] ;  /* 0x00018200ff0e7b82 */ /* 0x000f220000000800 */
[----:B------:R-:W-:Y:S01]  /*a0c0*/  IMAD.IADD R5, R7, 0x1, R5 ;  /* 0x0000000107057824 */ /* 0x000fe200078e0205 */
[----:B------:R-:W-:-:S04]  /*a0d0*/  I2FP.F32.U32 R7, R3 ;  /* 0x0000000300077245 */ /* 0x000fc80000201000 */
[-C--:B0-----:R-:W-:Y:S01]  /*a0e0*/  SHF.R.U64 R10, R6, R22.reuse, R5 ;  /* 0x00000016060a7219 */ /* 0x081fe20000001205 */
[----:B--2---:R-:W-:Y:S01]  /*a0f0*/  IMAD.MOV R6, RZ, RZ, -R11 ;  /* 0x000000ffff067224 */ /* 0x004fe200078e0a0b */
[----:B------:R-:W0:Y:S01]  /*a100*/  LDC R9, c[0x0][0x658] ;  /* 0x00019600ff097b82 */ /* 0x000e220000000800 */
[----:B-1----:R-:W-:Y:S01]  /*a110*/  ISETP.NE.U32.AND P0, PT, R24, RZ, PT ;  /* 0x000000ff1800720c */ /* 0x002fe20003f05070 */
[----:B------:R-:W-:Y:S01]  /*a120*/  FMUL R7, R7, UR4 ;  /* 0x0000000407077c20 */ /* 0x000fe20008400000 */
[----:B------:R-:W-:Y:S02]  /*a130*/  SHF.R.U32.HI R5, RZ, R22, R5 ;  /* 0x00000016ff057219 */ /* 0x000fe40000011605 */
[----:B------:R-:W-:-:S03]  /*a140*/  ISETP.NE.AND.EX P0, PT, R25, RZ, PT, P0 ;  /* 0x000000ff1900720c */ /* 0x000fc60003f05300 */
[----:B------:R-:W1:Y:S01]  /*a150*/  LDC R20, c[0x0][0x148] ;  /* 0x00005200ff147b82 */ /* 0x000e620000000800 */
[----:B---3--:R-:W-:Y:S02]  /*a160*/  IMAD R23, R13, R6, R4 ;  /* 0x000000060d177224 */ /* 0x008fe400078e0204 */
[----:B------:R-:W-:-:S05]  /*a170*/  IMAD.MOV.U32 R6, RZ, RZ, 0x1 ;  /* 0x00000001ff067424 */ /* 0x000fca00078e00ff */
[----:B------:R-:W2:Y:S01]  /*a180*/  LDC R21, c[0x0][0x600] ;  /* 0x00018000ff157b82 */ /* 0x000ea20000000800 */
[-CC-:B----4-:R-:W-:Y:S02]  /*a190*/  SHF.R.U64 R13, R10, R14.reuse, R5.reuse ;  /* 0x0000000e0a0d7219 */ /* 0x190fe40000001205 */
[----:B------:R-:W-:Y:S02]  /*a1a0*/  SHF.R.U32.HI R4, RZ, R14, R5 ;  /* 0x0000000eff047219 */ /* 0x000fe40000011605 */
[----:B------:R3:W4:Y:S03]  /*a1b0*/  F2I.U32.TRUNC.NTZ R14, R7 ;  /* 0x00000007000e7305 */ /* 0x000726000020f000 */
[----:B------:R-:W1:Y:S01]  /*a1c0*/  LDC R26, c[0x0][0x648] ;  /* 0x00019200ff1a7b82 */ /* 0x000e620000000800 */
[-C--:B0-----:R-:W-:Y:S02]  /*a1d0*/  SHF.R.U64 R15, R13, R9.reuse, R4 ;  /* 0x000000090d0f7219 */ /* 0x081fe40000001204 */
[----:B------:R-:W-:-:S02]  /*a1e0*/  SHF.L.U32 R8, R8, R9, RZ ;  /* 0x0000000908087219 */ /* 0x000fc400000006ff */
[-C--:B------:R-:W-:Y:S01]  /*a1f0*/  SHF.R.U32.HI R5, RZ, R9.reuse, R4 ;  /* 0x00000009ff057219 */ /* 0x080fe20000011604 */
[----:B------:R-:W-:Y:S01]  /*a200*/  IMAD.MOV.U32 R4, RZ, RZ, R15 ;  /* 0x000000ffff047224 */ /* 0x000fe200078e000f */
[----:B------:R-:W-:Y:S01]  /*a210*/  SHF.L.U32 R22, R6, R9, RZ ;  /* 0x0000000906167219 */ /* 0x000fe200000006ff */
[----:B------:R-:W0:Y:S01]  /*a220*/  LDC R27, c[0x0][0x638] ;  /* 0x00018e00ff1b7b82 */ /* 0x000e220000000800 */
[----:B------:R-:W-:-:S07]  /*a230*/  LOP3.LUT R28, RZ, R8, RZ, 0x33, !PT ;  /* 0x00000008ff1c7212 */ /* 0x000fce00078e33ff */
        /* <DEDUP_REMOVED lines=12> */
.L_x_290:
[----:B------:R-:W-:Y:S01]  /*a300*/  ISETP.NE.AND P0, PT, R2, 0x1, PT ;  /* 0x000000010200780c */ /* 0x000fe20003f05270 */
[----:B--2---:R-:W-:Y:S01]  /*a310*/  VIADD R7, R21, 0xffffffff ;  /* 0xffffffff15077836 */ /* 0x004fe20000000000 */
[----:B-1----:R-:W-:Y:S01]  /*a320*/  SHF.R.U64 R5, R4, R26, R5 ;  /* 0x0000001a04057219 */ /* 0x002fe20000001205 */
[----:B------:R-:W-:Y:S01]  /*a330*/  IMAD.MOV R14, RZ, RZ, -R14 ;  /* 0x000000ffff0e7224 */ /* 0x000fe200078e0a0e */
[----:B------:R-:W-:Y:S01]  /*a340*/  LOP3.LUT R4, R13, R28, RZ, 0xc0, !PT ;  /* 0x0000001c0d047212 */ /* 0x000fe200078ec0ff */
[----:B------:R-:W-:Y:S01]  /*a350*/  IMAD.MOV.U32 R8, RZ, RZ, R12 ;  /* 0x000000ffff087224 */ /* 0x000fe200078e000c */
[----:B------:R-:W-:Y:S01]  /*a360*/  LOP3.LUT R10, R10, R7, RZ, 0xc0, !PT ;  /* 0x000000070a0a7212 */ /* 0x000fe200078ec0ff */
[----:B------:R-:W-:Y:S02]  /*a370*/  IMAD.MOV R6, RZ, RZ, -R5 ;  /* 0x000000ffff067224 */ /* 0x000fe400078e0a05 */
[----:B------:R-:W-:-:S04]  /*a380*/  IMAD R4, R22, R5, R4 ;  /* 0x0000000516047224 */ /* 0x000fc800078e0204 */
[----:B------:R-:W-:Y:S02]  /*a390*/  @P0 IMAD R23, R20, R14, R3 ;  /* 0x0000000e14170224 */ /* 0x000fe400078e0203 */
[----:B0-----:R-:W-:Y:S02]  /*a3a0*/  IMAD R3, R6, R27, R15 ;  /* 0x0000001b06037224 */ /* 0x001fe400078e020f */
[----:B------:R-:W-:Y:S02]  /*a3b0*/  IMAD R7, R4, R29, R23 ;  /* 0x0000001d04077224 */ /* 0x000fe400078e0217 */
[----:B------:R-:W-:Y:S02]  /*a3c0*/  IMAD R4, R3, R21, R10 ;  /* 0x0000001503047224 */ /* 0x000fe400078e020a */
[----:B------:R-:W-:-:S03]  /*a3d0*/  IMAD.MOV.U32 R6, RZ, RZ, 0x1 ;  /* 0x00000001ff067424 */ /* 0x000fc600078e00ff */
[----:B------:R-:W-:Y:S02]  /*a3e0*/  SEL R9, R4, R7, !P0 ;  /* 0x0000000704097207 */ /* 0x000fe40004000000 */
[----:B------:R-:W-:-:S07]  /*a3f0*/  SEL R7, R7, R4, !P0 ;  /* 0x0000000407077207 */ /* 0x000fce0004000000 */
.L_x_288:
[----:B------:R-:W-:-:S08]  /*a400*/  NOP ;  /* 0x0000000000007918 */ /* 0x000fd00000000000 */
[----:B------:R-:W0:-:S00]  /*a410*/  USETMAXREG.DEALLOC.CTAPOOL 0x28 ;  /* 0x00000028000079c8 */ /* 0x000e0000080e0500 */
[----:B0-----:R-:W-:-:S13]  /*a420*/  ISETP.NE.AND P0, PT, R0, RZ, PT ;  /* 0x000000ff0000720c */ /* 0x001fda0003f05270 */
[----:B------:R-:W-:Y:S05]  /*a430*/  @P0 EXIT ;  /* 0x000000000000094d */ /* 0x000fea0003800000 */
[----:B------:R-:W-:Y:S01]  /*a440*/  LOP3.LUT P0, RZ, R6, 0xff, RZ, 0xc0, !PT ;  /* 0x000000ff06ff7812 */ /* 0x000fe2000780c0ff */
[----:B------:R-:W-:Y:S02]  /*a450*/  IMAD.MOV.U32 R0, RZ, RZ, 0x1 ;  /* 0x00000001ff007424 */ /* 0x000fe400078e00ff */
[----:B------:R-:W-:-:S10]  /*a460*/  IMAD.MOV.U32 R12, RZ, RZ, RZ ;  /* 0x000000ffff0c7224 */ /* 0x000fd400078e00ff */
[----:B------:R-:W-:Y:S05]  /*a470*/  @!P0 BRA `(.L_x_291) ;  /* 0x0000000c00308947 */ /* 0x000fea0003800000 */
[----:B------:R-:W0:Y:S01]  /*a480*/  LDC R0, c[0x0][0x28c] ;  /* 0x0000a300ff007b82 */ /* 0x000e220000000800 */
[----:B------:R-:W-:Y:S01]  /*a490*/  ULDC UR5, c[0x0][0x600] ;  /* 0x0001800000057ab9 */ /* 0x000fe20000000800 */
[----:B------:R-:W-:Y:S01]  /*a4a0*/  ULDC UR4, c[0x0][0xc] ;  /* 0x0000030000047ab9 */ /* 0x000fe20000000800 */
[----:B------:R-:W-:Y:S01]  /*a4b0*/  UIADD3 UR16, UR5, -0x1, URZ ;  /* 0xffffffff05107890 */ /* 0x000fe2000fffe03f */
[C---:B------:R-:W-:Y:S01]  /*a4c0*/  LOP3.LUT P2, RZ, R18.reuse, 0x7f, RZ, 0xc0, !PT ;  /* 0x0000007f12ff7812 */ /* 0x040fe2000784c0ff */
[----:B------:R-:W-:Y:S01]  /*a4d0*/  ULDC UR6, c[0x0][0x658] ;  /* 0x0001960000067ab9 */ /* 0x000fe20000000800 */
[----:B------:R-:W-:Y:S01]  /*a4e0*/  ULDC UR5, c[0x0][0x10] ;  /* 0x0000040000057ab9 */ /* 0x000fe20000000800 */
[----:B------:R-:W-:Y:S01]  /*a4f0*/  UMOV UR7, 0xffffffff ;  /* 0xffffffff00077882 */ /* 0x000fe20000000000 */
[----:B------:R-:W-:Y:S01]  /*a500*/  UMOV UR8, 0x1 ;  /* 0x0000000100087882 */ /* 0x000fe20000000000 */
[----:B------:R-:W-:Y:S01]  /*a510*/  UIMAD.WIDE.U32 UR4, UR4, UR5, URZ ;  /* 0x00000005040472a5 */ /* 0x000fe2000f8e003f */
[----:B------:R-:W-:Y:S01]  /*a520*/  LOP3.LUT P0, RZ, R18, 0x1f, RZ, 0xc0, !PT ;  /* 0x0000001f12ff7812 */ /* 0x000fe2000780c0ff */
[----:B------:R-:W-:Y:S01]  /*a530*/  USHF.L.U32 UR7, UR7, UR6, URZ ;  /* 0x0000000607077299 */ /* 0x000fe2000800063f */
[----:B------:R-:W-:Y:S01]  /*a540*/  BSSY B0, `(.L_x_291) ;  /* 0x00000bf000007945 */ /* 0x000fe20003800000 */
[----:B------:R-:W-:Y:S01]  /*a550*/  USHF.L.U32 UR18, UR8, UR6, URZ ;  /* 0x0000000608127299 */ /* 0x000fe2000800063f */
[----:B------:R-:W-:Y:S01]  /*a560*/  IMAD.MOV.U32 R13, RZ, RZ, 0x1 ;  /* 0x00000001ff0d7424 */ /* 0x000fe200078e00ff */
[----:B------:R-:W-:Y:S01]  /*a570*/  LOP3.LUT R11, R19, 0x2, RZ, 0xfc, !PT ;  /* 0x00000002130b7812 */ /* 0x000fe200078efcff */
[----:B------:R-:W-:Y:S01]  /*a580*/  ULDC UR6, c[0x0][0x14] ;  /* 0x0000050000067ab9 */ /* 0x000fe20000000800 */
[----:B------:R-:W-:Y:S01]  /*a590*/  PLOP3.LUT P0, PT, P0, P2, PT, 0x8a, 0x0 ;  /* 0x000000000000781c */ /* 0x000fe20000705172 */
[----:B------:R-:W-:Y:S01]  /*a5a0*/  UIMAD.WIDE.U32 UR20, UR4, UR6, URZ ;  /* 0x00000006041472a5 */ /* 0x000fe2000f8e003f */
[----:B------:R-:W-:Y:S01]  /*a5b0*/  IMAD.MOV.U32 R12, RZ, RZ, RZ ;  /* 0x000000ffff0c7224 */ /* 0x000fe200078e00ff */
[----:B------:R-:W-:-:S02]  /*a5c0*/  UIMAD UR13, UR5, UR6, URZ ;  /* 0x00000006050d72a4 */ /* 0x000fc4000f8e023f */
[----:B------:R-:W-:Y:S01]  /*a5d0*/  ULOP3.LUT UR17, URZ, UR7, URZ, 0x33, !UPT ;  /* 0x000000073f117292 */ /* 0x000fe2000f8e333f */
[----:B0-----:R-:W-:Y:S01]  /*a5e0*/  VIADD R0, R0, 0x1f ;  /* 0x0000001f00007836 */ /* 0x001fe20000000000 */
[----:B------:R-:W-:Y:S01]  /*a5f0*/  UIADD3 UR13, UR21, UR13, URZ ;  /* 0x0000000d150d7290 */ /* 0x000fe2000fffe03f */
[----:B------:R-:W-:-:S03]  /*a600*/  ULDC.64 UR22, c[0x0][0x198] ;  /* 0x0000660000167ab9 */ /* 0x000fc60000000a00 */
[----:B------:R-:W-:-:S04]  /*a610*/  SHF.R.S32.HI R3, RZ, 0x1f, R0 ;  /* 0x0000001fff037819 */ /* 0x000fc80000011400 */
[----:B------:R-:W-:Y:S01]  /*a620*/  LEA.HI R3, R3, R0, RZ, 0x5 ;  /* 0x0000000003037211 */ /* 0x000fe200078f28ff */
[----:B------:R-:W-:-:S03]  /*a630*/  IMAD.MOV.U32 R0, RZ, RZ, 0x1 ;  /* 0x00000001ff007424 */ /* 0x000fc600078e00ff */
[----:B------:R-:W-:-:S05]  /*a640*/  SHF.R.S32.HI R3, RZ, 0x5, R3 ;  /* 0x00000005ff037819 */ /* 0x000fca0000011403 */
[----:B------:R-:W-:-:S07]  /*a650*/  VIADD R10, R3, 0x1 ;  /* 0x00000001030a7836 */ /* 0x000fce0000000000 */
.L_x_303:
[----:B------:R-:W-:-:S03]  /*a660*/  UMOV UR4, 0xffffffff ;  /* 0xffffffff00047882 */ /* 0x000fc60000000000 */
[----:B------:R-:W-:Y:S05]  /*a670*/  BRA.DIV UR4, `(.L_x_292) ;  /* 0x0000001204507947 */ /* 0x000fea000b800000 */
[----:B------:R-:W-:-:S13]  /*a680*/  ELECT P6, URZ, PT ;  /* 0x00000000003f782f */ /* 0x000fda00038c0000 */
.L_x_319:
[----:B------:R-:W0:Y:S01]  /*a690*/  LDC R4, c[0x0][0x28c] ;  /* 0x0000a300ff047b82 */ /* 0x000e220000000800 */
[----:B------:R-:W-:Y:S01]  /*a6a0*/  BSSY B1, `(.L_x_293) ;  /* 0x0000037000017945 */ /* 0x000fe20003800000 */
[----:B0-----:R-:W-:-:S13]  /*a6b0*/  ISETP.LT.OR P6, PT, R4, 0x1, !P6 ;  /* 0x000000010400780c */ /* 0x001fda00077c1670 */
[----:B------:R-:W-:Y:S05]  /*a6c0*/  @P6 BRA `(.L_x_294) ;  /* 0x0000000000d06947 */ /* 0x000fea0003800000 */
[----:B------:R-:W-:Y:S02]  /*a6d0*/  IMAD.SHL.U32 R15, R9, 0x100, RZ ;  /* 0x00000100090f7824 */ /* 0x000fe400078e00ff */
[----:B------:R-:W-:Y:S02]  /*a6e0*/  IMAD.SHL.U32 R18, R7, 0x80, RZ ;  /* 0x0000008007127824 */ /* 0x000fe400078e00ff */
[----:B------:R-:W-:Y:S02]  /*a6f0*/  IMAD.MOV.U32 R20, RZ, RZ, RZ ;  /* 0x000000ffff147224 */ /* 0x000fe400078e00ff */
[----:B------:R-:W-:Y:S02]  /*a700*/  IMAD.MOV.U32 R4, RZ, RZ, R10 ;  /* 0x000000ffff047224 */ /* 0x000fe400078e000a */
[----:B------:R-:W-:Y:S02]  /*a710*/  IMAD.MOV.U32 R5, RZ, RZ, R0 ;  /* 0x000000ffff057224 */ /* 0x000fe400078e0000 */
[----:B------:R-:W-:-:S07]  /*a720*/  IMAD.MOV.U32 R6, RZ, RZ, R12 ;  /* 0x000000ffff067224 */ /* 0x000fce00078e000c */
.L_x_298:
[----:B------:R-:W0:Y:S01]  /*a730*/  S2R R14, SR_CgaCtaId ;  /* 0x00000000000e7919 */ /* 0x000e220000008800 */
[----:B------:R-:W-:Y:S01]  /*a740*/  MOV R7, 0x400 ;  /* 0x0000040000077802 */ /* 0x000fe20000000f00 */
[----:B------:R-:W1:Y:S03]  /*a750*/  @!P2 LDC R9, c[0x0][0x500] ;  /* 0x00014000ff09ab82 */ /* 0x000e660000000800 */
[----:B0-----:R-:W-:Y:S02]  /*a760*/  LEA R21, R14, R7, 0x18 ;  /* 0x000000070e157211 */ /* 0x001fe400078ec0ff */
[----:B------:R-:W-:-:S03]  /*a770*/  SHF.L.U32 R7, R5, 0x1f, RZ ;  /* 0x0000001f05077819 */ /* 0x000fc600000006ff */
[----:B------:R-:W-:-:S04]  /*a780*/  IMAD R14, R6, 0x8, R21 ;  /* 0x00000008060e7824 */ /* 0x000fc800078e0215 */
[----:B------:R-:W0:Y:S02]  /*a790*/  SYNCS.PHASECHK.TRANS64.TRYWAIT P1, [R14+URZ+0x48], R7 ;  /* 0x000048070e0075a7 */ /* 0x000e24000802017f */
[----:B01----:R-:W-:Y:S05]  /*a7a0*/  @!P1 BRA `(.L_x_295) ;  /* 0x0000001000249947 */ /* 0x003fea0003800000 */
.L_x_320:
[----:B0-----:R-:W-:Y:S01]  /*a7b0*/  PRMT R7, R11, 0x9910, RZ ;  /* 0x000099100b077816 */ /* 0x001fe200000000ff */
[----:B------:R0:W-:Y:S03]  /*a7c0*/  @!P2 SYNCS.ARRIVE.TRANS64 RZ, [R14+URZ], R9 ;  /* 0x000000090effa9a7 */ /* 0x0001e6000800003f */
[----:B------:R-:W-:-:S13]  /*a7d0*/  ISETP.NE.AND P1, PT, R7, 0x2, PT ;  /* 0x000000020700780c */ /* 0x000fda0003f25270 */
[----:B0-----:R-:W-:Y:S05]  /*a7e0*/  @P1 BRA `(.L_x_296) ;  /* 0x0000000000041947 */ /* 0x001fea0003800000 */
[----:B------:R-:W-:Y:S01]  /*a7f0*/  BPT.TRAP 0x1 ;  /* 0x000000040000795c */ /* 0x000fe20000300000 */
.L_x_296:
[----:B------:R-:W-:Y:S05]  /*a800*/  @P0 BRA `(.L_x_297) ;  /* 0x0000000000040947 */ /* 0x000fea0003800000 */
[----:B------:R-:W-:Y:S01]  /*a810*/  BPT.TRAP 0x1 ;  /* 0x000000040000795c */ /* 0x000fe20000300000 */
.L_x_297:
[--C-:B------:R-:W-:Y:S01]  /*a820*/  IMAD R7, R6, 0x2000, R21.reuse ;  /* 0x0000200006077824 */ /* 0x100fe200078e0215 */
[----:B------:R-:W-:Y:S01]  /*a830*/  R2UR UR9, R14 ;  /* 0x000000000e0972ca */ /* 0x000fe200000e0000 */
[----:B------:R-:W-:Y:S01]  /*a840*/  IMAD R21, R6, 0x4000, R21 ;  /* 0x0000400006157824 */ /* 0x000fe200078e0215 */
[----:B------:R-:W-:Y:S01]  /*a850*/  UIADD3 UR4, UP0, UR22, 0xf0, URZ ;  /* 0x000000f016047890 */ /* 0x000fe2000ff1e03f */
[----:B------:R-:W-:Y:S01]  /*a860*/  VIADD R4, R4, 0xffffffff ;  /* 0xffffffff04047836 */ /* 0x000fe20000000000 */
[----:B------:R-:W-:Y:S01]  /*a870*/  R2UR UR5, R7 ;  /* 0x00000000070572ca */ /* 0x000fe200000e0000 */
[----:B------:R-:W-:Y:S01]  /*a880*/  UIADD3 UR24, UP1, UR22, 0x1f0, URZ ;  /* 0x000001f016187890 */ /* 0x000fe2000ff3e03f */
[----:B------:R-:W-:Y:S01]  /*a890*/  R2UR UR8, R21 ;  /* 0x00000000150872ca */ /* 0x000fe200000e0000 */
[----:B------:R-:W-:Y:S01]  /*a8a0*/  VIADD R6, R6, 0x1 ;  /* 0x0000000106067836 */ /* 0x000fe20000000000 */
[----:B------:R-:W-:Y:S01]  /*a8b0*/  R2UR UR11, R18 ;  /* 0x00000000120b72ca */ /* 0x000fe200000e0000 */
[----:B------:R-:W-:Y:S01]  /*a8c0*/  UIADD3.X UR25, URZ, UR23, URZ, UP1, !UPT ;  /* 0x000000173f197290 */ /* 0x000fe20008ffe43f */
[----:B------:R-:W-:Y:S01]  /*a8d0*/  R2UR UR10, R20 ;  /* 0x00000000140a72ca */ /* 0x000fe200000e0000 */
[----:B------:R-:W-:Y:S01]  /*a8e0*/  UMOV UR6, 0x0 ;  /* 0x0000000000067882 */ /* 0x000fe20000000000 */
[----:B------:R-:W-:Y:S01]  /*a8f0*/  R2UR UR12, R8 ;  /* 0x00000000080c72ca */ /* 0x000fe200000e0000 */
[----:B------:R-:W-:Y:S01]  /*a900*/  UMOV UR7, 0x10000000 ;  /* 0x1000000000077882 */ /* 0x000fe20000000000 */
[----:B------:R-:W-:Y:S01]  /*a910*/  R2UR UR19, R15 ;  /* 0x000000000f1372ca */ /* 0x000fe200000e0000 */
[----:B------:R-:W-:Y:S01]  /*a920*/  VIADD R20, R20, 0x20 ;  /* 0x0000002014147836 */ /* 0x000fe20000000000 */
[----:B------:R-:W-:Y:S01]  /*a930*/  ISETP.GT.AND P3, PT, R4, 0x1, PT ;  /* 0x000000010400780c */ /* 0x000fe20003f64270 */
[----:B------:R-:W-:Y:S01]  /*a940*/  UIADD3 UR14, UR5, 0x180, URZ ;  /* 0x00000180050e7890 */ /* 0x000fe2000fffe03f */
[----:B------:R-:W-:Y:S01]  /*a950*/  ISETP.NE.AND P1, PT, R6, 0x9, PT ;  /* 0x000000090600780c */ /* 0x000fe20003f25270 */
[----:B------:R-:W-:-:S02]  /*a960*/  UIADD3.X UR5, URZ, UR23, URZ, UP0, !UPT ;  /* 0x000000173f057290 */ /* 0x000fc400087fe43f */
[----:B------:R-:W-:Y:S01]  /*a970*/  UIADD3 UR15, UR8, 0x12180, URZ ;  /* 0x00012180080f7890 */ /* 0x000fe2000fffe03f */
[----:B------:R-:W-:Y:S02]  /*a980*/  SEL R14, RZ, 0x1, P1 ;  /* 0x00000001ff0e7807 */ /* 0x000fe40000800000 */
[----:B------:R-:W-:Y:S01]  /*a990*/  UMOV UR8, UR14 ;  /* 0x0000000e00087c82 */ /* 0x000fe20008000000 */
[----:B------:R-:W-:Y:S02]  /*a9a0*/  SEL R6, R6, RZ, P1 ;  /* 0x000000ff06067207 */ /* 0x000fe40000800000 */
[----:B------:R-:W-:Y:S01]  /*a9b0*/  LOP3.LUT R5, R5, R14, RZ, 0x3c, !PT ;  /* 0x0000000e05057212 */ /* 0x000fe200078e3cff */
[----:B------:R0:W-:Y:S02]  /*a9c0*/  UTMALDG.3D [UR8], [UR4], desc[UR6] ;  /* 0x00000608040075b4 */ /* 0x0001e40008011000 */
[----:B0-----:R-:W-:Y:S01]  /*a9d0*/  UMOV UR8, UR15 ;  /* 0x0000000f00087c82 */ /* 0x001fe20008000000 */
[----:B------:R-:W-:-:S02]  /*a9e0*/  UMOV UR11, UR19 ;  /* 0x00000013000b7c82 */ /* 0x000fc40008000000 */
[----:B------:R0:W-:Y:S02]  /*a9f0*/  UTMALDG.3D [UR8], [UR24], desc[UR6] ;  /* 0x00000608180075b4 */ /* 0x0001e40008011000 */
[----:B0-----:R-:W-:Y:S05]  /*aa00*/  @P3 BRA `(.L_x_298) ;  /* 0xfffffffc00483947 */ /* 0x001fea000383ffff */
.L_x_294:
[----:B------:R-:W-:Y:S05]  /*aa10*/  BSYNC B1 ;  /* 0x0000000000017941 */ /* 0x000fea0003800000 */
.L_x_293:
[----:B------:R-:W-:Y:S01]  /*aa20*/  LOP3.LUT P3, RZ, R13, 0xff, RZ, 0xc0, !PT ;  /* 0x000000ff0dff7812 */ /* 0x000fe2000786c0ff */
[----:B------:R-:W-:Y:S01]  /*aa30*/  IMAD.IADD R12, R3, 0x1, R12 ;  /* 0x00000001030c7824 */ /* 0x000fe200078e020c */
[----:B------:R-:W-:Y:S01]  /*aa40*/  IADD3 R16, P4, R16, UR20, RZ ;  /* 0x0000001410107c10 */ /* 0x000fe2000ff9e0ff */
[----:B------:R-:W-:Y:S01]  /*aa50*/  ULDC.64 UR4, c[0x0][0x650] ;  /* 0x0001940000047ab9 */ /* 0x000fe20000000a00 */
[----:B------:R-:W-:Y:S01]  /*aa60*/  BSSY B1, `(.L_x_299) ;  /* 0x000006a000017945 */ /* 0x000fe20003800000 */
[----:B------:R-:W-:Y:S01]  /*aa70*/  IMAD.MOV.U32 R9, RZ, RZ, -0x1 ;  /* 0xffffffffff097424 */ /* 0x000fe200078e00ff */
[----:B------:R-:W-:Y:S01]  /*aa80*/  ISETP.GT.U32.AND P1, PT, R12, 0x8, PT ;  /* 0x000000080c00780c */ /* 0x000fe20003f24070 */
[----:B------:R-:W-:Y:S01]  /*aa90*/  IMAD.MOV.U32 R8, RZ, RZ, -0x1 ;  /* 0xffffffffff087424 */ /* 0x000fe200078e00ff */
[----:B------:R-:W-:Y:S02]  /*aaa0*/  IADD3.X R17, R17, UR13, RZ, P4, !PT ;  /* 0x0000000d11117c10 */ /* 0x000fe4000a7fe4ff */
[----:B------:R-:W-:-:S02]  /*aab0*/  ISETP.LT.U32.AND P1, PT, R3, 0x9, P1 ;  /* 0x000000090300780c */ /* 0x000fc40000f21070 */
[----:B------:R-:W-:Y:S01]  /*aac0*/  PRMT R13, RZ, 0x7610, R13 ;  /* 0x00007610ff0d7816 */ /* 0x000fe2000000000d */
[----:B------:R-:W0:Y:S01]  /*aad0*/  @P3 S2R R5, SR_CgaCtaId ;  /* 0x0000000000053919 */ /* 0x000e220000008800 */
[----:B------:R-:W-:-:S04]  /*aae0*/  @P3 MOV R4, 0x400 ;  /* 0x0000040000043802 */ /* 0x000fc80000000f00 */
[----:B0-----:R-:W-:Y:S01]  /*aaf0*/  @P3 LEA R6, R5, R4, 0x18 ;  /* 0x0000000405063211 */ /* 0x001fe200078ec0ff */
[----:B------:R-:W-:-:S03]  /*ab00*/  IMAD.WIDE.U32 R4, R12, 0x38e38e39, RZ ;  /* 0x38e38e390c047825 */ /* 0x000fc600078e00ff */
[----:B------:R0:W-:Y:S01]  /*ab10*/  @P3 SYNCS.ARRIVE.TRANS64.A1T0 RZ, [R6+URZ+0xa8], RZ ;  /* 0x0000a8ff06ff39a7 */ /* 0x0001e2000810003f */
[----:B------:R-:W-:Y:S02]  /*ab20*/  ISETP.GE.U32.AND P3, PT, R3, 0x9, PT ;  /* 0x000000090300780c */ /* 0x000fe40003f66070 */
[----:B------:R-:W-:Y:S02]  /*ab30*/  SHF.R.U32.HI R7, RZ, 0x1, R5 ;  /* 0x00000001ff077819 */ /* 0x000fe40000011605 */
[----:B------:R-:W-:Y:S02]  /*ab40*/  SEL R5, RZ, 0x1, !P1 ;  /* 0x00000001ff057807 */ /* 0x000fe40004800000 */
[----:B------:R-:W-:Y:S01]  /*ab50*/  ISETP.GE.U32.AND P1, PT, R16, UR4, PT ;  /* 0x0000000410007c0c */ /* 0x000fe2000bf26070 */
[----:B------:R-:W-:Y:S01]  /*ab60*/  IMAD R12, R7, -0x9, R12 ;  /* 0xfffffff7070c7824 */ /* 0x000fe200078e020c */
[----:B------:R-:W-:Y:S02]  /*ab70*/  LOP3.LUT R0, R0, R5, RZ, 0x3c, !PT ;  /* 0x0000000500007212 */ /* 0x000fe400078e3cff */
[----:B------:R-:W-:-:S02]  /*ab80*/  ISETP.GE.U32.AND.EX P1, PT, R17, UR5, PT, P1 ;  /* 0x0000000511007c0c */ /* 0x000fc4000bf26110 */
[----:B------:R-:W-:Y:S02]  /*ab90*/  PRMT R4, RZ, 0x7610, R4 ;  /* 0x00007610ff047816 */ /* 0x000fe40000000004 */
[----:B------:R-:W-:Y:S01]  /*aba0*/  @P3 LOP3.LUT R0, R0, 0x1, R7, 0x78, !PT ;  /* 0x0000000100003812 */ /* 0x000fe200078e7807 */
[----:B------:R-:W-:-:S08]  /*abb0*/  IMAD.MOV.U32 R7, RZ, RZ, -0x1 ;  /* 0xffffffffff077424 */ /* 0x000fd000078e00ff */
[----:B0-----:R-:W-:Y:S05]  /*abc0*/  @P1 BRA `(.L_x_300) ;  /* 0x00000004004c1947 */ /* 0x001fea0003800000 */
[----:B------:R-:W-:Y:S01]  /*abd0*/  ULDC.64 UR4, c[0x0][0x628] ;  /* 0x00018a0000047ab9 */ /* 0x000fe20000000a00 */
[----:B------:R-:W0:Y:S01]  /*abe0*/  S2R R15, SR_CTAID.X ;  /* 0x00000000000f7919 */ /* 0x000e220000002500 */
[----:B------:R-:W-:Y:S01]  /*abf0*/  ISETP.NE.U32.AND P1, PT, RZ, UR4, PT ;  /* 0x00000004ff007c0c */ /* 0x000fe2000bf25070 */
[----:B------:R-:W-:Y:S01]  /*ac00*/  ULDC UR7, c[0x0][0x630] ;  /* 0x00018c0000077ab9 */ /* 0x000fe20000000800 */
[----:B------:R-:W-:Y:S01]  /*ac10*/  IMAD.MOV.U32 R4, RZ, RZ, R16 ;  /* 0x000000ffff047224 */ /* 0x000fe200078e0010 */
[----:B------:R-:W1:Y:S01]  /*ac20*/  S2R R14, SR_CTAID.Y ;  /* 0x00000000000e7919 */ /* 0x000e620000002600 */
[----:B------:R-:W-:Y:S01]  /*ac30*/  ISETP.NE.AND.EX P1, PT, RZ, UR5, PT, P1 ;  /* 0x00000005ff007c0c */ /* 0x000fe2000bf25310 */
[----:B------:R-:W-:-:S12]  /*ac40*/  IMAD.MOV.U32 R5, RZ, RZ, R17 ;  /* 0x000000ffff057224 */ /* 0x000fd800078e0011 */
[----:B------:R-:W-:Y:S05]  /*ac50*/  @!P1 BRA `(.L_x_301) ;  /* 0x0000000000289947 */ /* 0x000fea0003800000 */
[----:B------:R-:W-:Y:S02]  /*ac60*/  ULDC UR6, c[0x0][0x634] ;  /* 0x00018d0000067ab9 */ /* 0x000fe40000000800 */
[----:B------:R-:W-:-:S05]  /*ac70*/  IADD3 R9, P1, R16, UR6, RZ ;  /* 0x0000000610097c10 */ /* 0x000fca000ff3e0ff */
[----:B------:R-:W-:-:S04]  /*ac80*/  IMAD.X R21, RZ, RZ, R17, P1 ;  /* 0x000000ffff157224 */ /* 0x000fc800008e0611 */
[----:B------:R-:W-:-:S04]  /*ac90*/  IMAD.WIDE.U32 R6, R21, UR4, RZ ;  /* 0x0000000415067c25 */ /* 0x000fc8000f8e00ff */
[----:B------:R-:W-:-:S04]  /*aca0*/  IMAD.WIDE.U32 R6, P1, R9, UR5, R6 ;  /* 0x0000000509067c25 */ /* 0x000fc8000f820006 */
[----:B------:R-:W-:-:S04]  /*acb0*/  IMAD.WIDE.U32 R8, R9, UR4, RZ ;  /* 0x0000000409087c25 */ /* 0x000fc8000f8e00ff */
[----:B------:R-:W-:Y:S01]  /*acc0*/  IMAD.X R5, RZ, RZ, RZ, P1 ;  /* 0x000000ffff057224 */ /* 0x000fe200008e06ff */
[----:B------:R-:W-:Y:S01]  /*acd0*/  IADD3 RZ, P1, R9, R6, RZ ;  /* 0x0000000609ff7210 */ /* 0x000fe20007f3e0ff */
[----:B------:R-:W-:-:S04]  /*ace0*/  IMAD.MOV.U32 R4, RZ, RZ, R7 ;  /* 0x000000ffff047224 */ /* 0x000fc800078e0007 */
[----:B------:R-:W-:-:S08]  /*acf0*/  IMAD.WIDE.U32.X R4, R21, UR5, R4, P1 ;  /* 0x0000000515047c25 */ /* 0x000fd000088e0404 */
.L_x_301:
[--C-:B------:R-:W-:Y:S01]  /*ad00*/  SHF.R.U64 R8, R4, UR7, R5.reuse ;  /* 0x0000000704087c19 */ /* 0x100fe20008001205 */
[----:B------:R-:W-:Y:S01]  /*ad10*/  ULDC.64 UR4, c[0x0][0x620] ;  /* 0x0001880000047ab9 */ /* 0x000fe20000000a00 */
[----:B------:R-:W-:Y:S01]  /*ad20*/  SHF.R.U32.HI R4, RZ, UR7, R5 ;  /* 0x00000007ff047c19 */ /* 0x000fe20008011605 */
[----:B------:R-:W2:Y:S01]  /*ad30*/  LDC R24, c[0x0][0x144] ;  /* 0x00005100ff187b82 */ /* 0x000ea20000000800 */
[----:B------:R-:W-:Y:S01]  /*ad40*/  IADD3 R7, P1, RZ, -R8, RZ ;  /* 0x80000008ff077210 */ /* 0x000fe20007f3e0ff */
[----:B------:R-:W-:Y:S01]  /*ad50*/  ULDC.64 UR8, c[0x0][0x640] ;  /* 0x0001900000087ab9 */ /* 0x000fe20000000a00 */
[----:B0-----:R-:W-:Y:S01]  /*ad60*/  I2FP.F32.U32 R9, R15 ;  /* 0x0000000f00097245 */ /* 0x001fe20000201000 */
[----:B------:R-:W-:Y:S02]  /*ad70*/  ULDC UR6, c[0x0][0x608] ;  /* 0x0001820000067ab9 */ /* 0x000fe40000000800 */
[----:B------:R-:W-:Y:S01]  /*ad80*/  IMAD.X R4, RZ, RZ, ~R4, P1 ;  /* 0x000000ffff047224 */ /* 0x000fe200008e0e04 */
[----:B------:R-:W-:Y:S01]  /*ad90*/  ISETP.NE.U32.AND P1, PT, RZ, UR8, PT ;  /* 0x00000008ff007c0c */ /* 0x000fe2000bf25070 */
[----:B------:R-:W0:Y:S02]  /*ada0*/  LDC R21, c[0x0][0x148] ;  /* 0x00005200ff157b82 */ /* 0x000e240000000800 */
[----:B------:R-:W-:Y:S01]  /*adb0*/  IMAD R6, R4, UR4, RZ ;  /* 0x0000000404067c24 */ /* 0x000fe2000f8e02ff */
[----:B------:R-:W-:Y:S01]  /*adc0*/  ISETP.NE.AND.EX P1, PT, RZ, UR9, PT, P1 ;  /* 0x00000009ff007c0c */ /* 0x000fe2000bf25310 */
[----:B------:R-:W-:Y:S01]  /*add0*/  IMAD.WIDE.U32 R4, R7, UR4, R16 ;  /* 0x0000000407047c25 */ /* 0x000fe2000f8e0010 */
[----:B------:R-:W-:-:S03]  /*ade0*/  ULDC UR4, c[0x0][0x150] ;  /* 0x0000540000047ab9 */ /* 0x000fc60000000800 */
[----:B------:R-:W-:Y:S02]  /*adf0*/  IMAD R7, R7, UR5, R6 ;  /* 0x0000000507077c24 */ /* 0x000fe4000f8e0206 */
[----:B------:R-:W-:Y:S01]  /*ae00*/  FMUL R6, R9, UR4 ;  /* 0x0000000409067c20 */ /* 0x000fe20008400000 */
[----:B------:R-:W-:Y:S01]  /*ae10*/  ULDC UR4, c[0x0][0x618] ;  /* 0x0001860000047ab9 */ /* 0x000fe20000000800 */
[----:B------:R-:W-:Y:S01]  /*ae20*/  ULDC UR5, c[0x0][0x154] ;  /* 0x0000550000057ab9 */ /* 0x000fe20000000800 */
[----:B------:R-:W-:-:S03]  /*ae30*/  IMAD.IADD R5, R5, 0x1, R7 ;  /* 0x0000000105057824 */ /* 0x000fc600078e0207 */
[----:B------:R-:W3:Y:S02]  /*ae40*/  F2I.U32.TRUNC.NTZ R6, R6 ;  /* 0x0000000600067305 */ /* 0x000ee4000020f000 */
[----:B------:R-:W-:Y:S02]  /*ae50*/  SHF.R.U64 R9, R4, UR4, R5 ;  /* 0x0000000404097c19 */ /* 0x000fe40008001205 */
[----:B-1----:R-:W-:-:S05]  /*ae60*/  I2FP.F32.U32 R4, R14 ;  /* 0x0000000e00047245 */ /* 0x002fca0000201000 */
[----:B------:R-:W-:Y:S01]  /*ae70*/  FMUL R22, R4, UR5 ;  /* 0x0000000504167c20 */ /* 0x000fe20008400000 */
[----:B------:R-:W-:Y:S01]  /*ae80*/  SHF.R.U32.HI R4, RZ, UR4, R5 ;  /* 0x00000004ff047c19 */ /* 0x000fe20008011605 */
[----:B------:R-:W-:-:S03]  /*ae90*/  ULDC UR4, c[0x0][0x658] ;  /* 0x0001960000047ab9 */ /* 0x000fc60000000800 */
[--C-:B------:R-:W-:Y:S01]  /*aea0*/  SHF.R.U64 R20, R9, UR6, R4.reuse ;  /* 0x0000000609147c19 */ /* 0x100fe20008001204 */
[----:B------:R-:W1:Y:S01]  /*aeb0*/  F2I.U32.TRUNC.NTZ R22, R22 ;  /* 0x0000001600167305 */ /* 0x000e62000020f000 */
[----:B------:R-:W-:Y:S01]  /*aec0*/  SHF.R.U32.HI R5, RZ, UR6, R4 ;  /* 0x00000006ff057c19 */ /* 0x000fe20008011604 */
[----:B---3--:R-:W-:-:S03]  /*aed0*/  IMAD.MOV R6, RZ, RZ, -R6 ;  /* 0x000000ffff067224 */ /* 0x008fc600078e0a06 */
[----:B------:R-:W-:Y:S01]  /*aee0*/  SHF.R.U64 R18, R20, UR4, R5 ;  /* 0x0000000414127c19 */ /* 0x000fe20008001205 */
[----:B--2---:R-:W-:Y:S01]  /*aef0*/  IMAD R15, R24, R6, R15 ;  /* 0x00000006180f7224 */ /* 0x004fe200078e020f */
[----:B------:R-:W-:-:S03]  /*af00*/  SHF.R.U32.HI R23, RZ, UR4, R5 ;  /* 0x00000004ff177c19 */ /* 0x000fc60008011605 */
[----:B------:R-:W-:Y:S02]  /*af10*/  IMAD.MOV.U32 R4, RZ, RZ, R18 ;  /* 0x000000ffff047224 */ /* 0x000fe400078e0012 */
[----:B------:R-:W-:Y:S01]  /*af20*/  IMAD.MOV.U32 R5, RZ, RZ, R23 ;  /* 0x000000ffff057224 */ /* 0x000fe200078e0017 */
[----:B-1----:R-:W-:Y:S06]  /*af30*/  @!P1 BRA `(.L_x_302) ;  /* 0x0000000000289947 */ /* 0x002fec0003800000 */
[----:B------:R-:W-:Y:S02]  /*af40*/  ULDC UR4, c[0x0][0x64c] ;  /* 0x0001930000047ab9 */ /* 0x000fe40000000800 */
[----:B------:R-:W-:-:S05]  /*af50*/  IADD3 R5, P1, R18, UR4, RZ ;  /* 0x0000000412057c10 */ /* 0x000fca000ff3e0ff */
[----:B------:R-:W-:-:S04]  /*af60*/  IMAD.X R23, RZ, RZ, R23, P1 ;  /* 0x000000ffff177224 */ /* 0x000fc800008e0617 */
[----:B------:R-:W-:-:S04]  /*af70*/  IMAD.WIDE.U32 R6, R23, UR8, RZ ;  /* 0x0000000817067c25 */ /* 0x000fc8000f8e00ff */
[----:B------:R-:W-:-:S04]  /*af80*/  IMAD.WIDE.U32 R6, P1, R5, UR9, R6 ;  /* 0x0000000905067c25 */ /* 0x000fc8000f820006 */
[----:B------:R-:W-:-:S04]  /*af90*/  IMAD.WIDE.U32 R4, R5, UR8, RZ ;  /* 0x0000000805047c25 */ /* 0x000fc8000f8e00ff */
[----:B------:R-:W-:Y:S01]  /*afa0*/  IMAD.MOV.U32 R4, RZ, RZ, R7 ;  /* 0x000000ffff047224 */ /* 0x000fe200078e0007 */
[----:B------:R-:W-:Y:S01]  /*afb0*/  IADD3 RZ, P3, R5, R6, RZ ;  /* 0x0000000605ff7210 */ /* 0x000fe20007f7e0ff */
[----:B------:R-:W-:-:S04]  /*afc0*/  IMAD.X R5, RZ, RZ, RZ, P1 ;  /* 0x000000ffff057224 */ /* 0x000fc800008e06ff */
[----:B------:R-:W-:-:S08]  /*afd0*/  IMAD.WIDE.U32.X R4, R23, UR9, R4, P3 ;  /* 0x0000000917047c25 */ /* 0x000fd000098e0404 */
.L_x_302:
[----:B------:R-:W-:Y:S01]  /*afe0*/  ISETP.NE.AND P1, PT, R2, 0x1, PT ;  /* 0x000000010200780c */ /* 0x000fe20003f25270 */
[----:B------:R-:W-:Y:S01]  /*aff0*/  ULDC UR4, c[0x0][0x648] ;  /* 0x0001920000047ab9 */ /* 0x000fe20000000800 */
[----:B------:R-:W-:Y:S01]  /*b000*/  LOP3.LUT R20, R20, UR17, RZ, 0xc0, !PT ;  /* 0x0000001114147c12 */ /* 0x000fe2000f8ec0ff */
[----:B------:R-:W-:Y:S01]  /*b010*/  IMAD.MOV R22, RZ, RZ, -R22 ;  /* 0x000000ffff167224 */ /* 0x000fe200078e0a16 */
[----:B------:R-:W-:Y:S01]  /*b020*/  SHF.R.U64 R5, R4, UR4, R5 ;  /* 0x0000000404057c19 */ /* 0x000fe20008001205 */
[----:B------:R-:W-:Y:S01]  /*b030*/  ULDC UR4, c[0x0][0x638] ;  /* 0x00018e0000047ab9 */ /* 0x000fe20000000800 */
[----:B------:R-:W-:Y:S01]  /*b040*/  LOP3.LUT R9, R9, UR16, RZ, 0xc0, !PT ;  /* 0x0000001009097c12 */ /* 0x000fe2000f8ec0ff */
[----:B------:R-:W-:Y:S01]  /*b050*/  ULDC UR5, c[0x0][0x610] ;  /* 0x0001840000057ab9 */ /* 0x000fe20000000800 */
[----:B------:R-:W-:Y:S02]  /*b060*/  IMAD.MOV.U32 R4, RZ, RZ, 0x1 ;  /* 0x00000001ff047424 */ /* 0x000fe400078e00ff */
[----:B------:R-:W-:-:S02]  /*b070*/  IMAD.MOV R7, RZ, RZ, -R5 ;  /* 0x000000ffff077224 */ /* 0x000fc400078e0a05 */
[----:B------:R-:W-:Y:S02]  /*b080*/  IMAD R20, R5, UR18, R20 ;  /* 0x0000001205147c24 */ /* 0x000fe4000f8e0214 */
[----:B0-----:R-:W-:Y:S02]  /*b090*/  @P1 IMAD R15, R21, R22, R14 ;  /* 0x00000016150f1224 */ /* 0x001fe400078e020e */
[----:B------:R-:W-:Y:S01]  /*b0a0*/  IMAD R18, R7, UR4, R18 ;  /* 0x0000000407127c24 */ /* 0x000fe2000f8e0212 */
[----:B------:R-:W-:Y:S01]  /*b0b0*/  ULDC UR4, c[0x0][0x600] ;  /* 0x0001800000047ab9 */ /* 0x000fe20000000800 */
[----:B------:R-:W-:Y:S02]  /*b0c0*/  IMAD R15, R20, UR5, R15 ;  /* 0x00000005140f7c24 */ /* 0x000fe4000f8e020f */
[----:B------:R-:W-:-:S05]  /*b0d0*/  IMAD R18, R18, UR4, R9 ;  /* 0x0000000412127c24 */ /* 0x000fca000f8e0209 */
[----:B------:R-:W-:Y:S02]  /*b0e0*/  SEL R9, R18, R15, !P1 ;  /* 0x0000000f12097207 */ /* 0x000fe40004800000 */
[----:B------:R-:W-:-:S07]  /*b0f0*/  SEL R7, R15, R18, !P1 ;  /* 0x000000120f077207 */ /* 0x000fce0004800000 */
.L_x_300:
[----:B------:R-:W-:Y:S05]  /*b100*/  BSYNC B1 ;  /* 0x0000000000017941 */ /* 0x000fea0003800000 */
.L_x_299:
[----:B------:R-:W-:-:S13]  /*b110*/  LOP3.LUT P1, RZ, R4, 0xff, RZ, 0xc0, !PT ;  /* 0x000000ff04ff7812 */ /* 0x000fda000782c0ff */
[----:B------:R-:W-:Y:S05]  /*b120*/  @P1 BRA `(.L_x_303) ;  /* 0xfffffff4004c1947 */ /* 0x000fea000383ffff */
[----:B------:R-:W-:Y:S05]  /*b130*/  BSYNC B0 ;  /* 0x0000000000007941 */ /* 0x000fea0003800000 */
.L_x_291:
[----:B------:R-:W-:-:S03]  /*b140*/  UMOV UR4, 0xffffffff ;  /* 0xffffffff00047882 */ /* 0x000fc60000000000 */
[----:B------:R-:W-:Y:S05]  /*b150*/  BRA.DIV UR4, `(.L_x_304) ;  /* 0x0000000604cc7947 */ /* 0x000fea000b800000 */
[----:B------:R-:W-:-:S13]  /*b160*/  ELECT P6, URZ, PT ;  /* 0x00000000003f782f */ /* 0x000fda00038c0000 */
.L_x_323:
[----:B------:R-:W-:Y:S04]  /*b170*/  BSSY B0, `(.L_x_305) ;  /* 0x0000058000007945 */ /* 0x000fe80003800000 */
[----:B------:R-:W-:Y:S05]  /*b180*/  @!P6 BRA `(.L_x_306) ;  /* 0x000000040058e947 */ /* 0x000fea0003800000 */
[----:B------:R-:W-:-:S04]  /*b190*/  LOP3.LUT R19, R19, 0x2, RZ, 0xfc, !PT ;  /* 0x0000000213137812 */ /* 0x000fc800078efcff */
[----:B------:R-:W-:-:S13]  /*b1a0*/  ISETP.NE.AND P0, PT, R19, 0x3, PT ;  /* 0x000000031300780c */ /* 0x000fda0003f05270 */
[----:B------:R-:W-:Y:S05]  /*b1b0*/  @!P0 BRA `(.L_x_307) ;  /* 0x0000000000048947 */ /* 0x000fea0003800000 */
[----:B------:R-:W-:Y:S01]  /*b1c0*/  BPT.TRAP 0x1 ;  /* 0x000000040000795c */ /* 0x000fe20000300000 */
.L_x_307:
[----:B------:R-:W0:Y:S01]  /*b1d0*/  S2R R3, SR_CgaCtaId ;  /* 0x0000000000037919 */ /* 0x000e220000008800 */
[----:B------:R-:W-:-:S04]  /*b1e0*/  MOV R2, 0x400 ;  /* 0x0000040000027802 */ /* 0x000fc80000000f00 */
[----:B0-----:R-:W-:Y:S02]  /*b1f0*/  LEA R3, R3, R2, 0x18 ;  /* 0x0000000203037211 */ /* 0x001fe400078ec0ff */
[----:B------:R-:W-:-:S03]  /*b200*/  SHF.L.U32 R2, R0, 0x1f, RZ ;  /* 0x0000001f00027819 */ /* 0x000fc600000006ff */
[----:B------:R-:W-:-:S04]  /*b210*/  VIADD R3, R3, 0x48 ;  /* 0x0000004803037836 */ /* 0x000fc80000000000 */
[C---:B------:R-:W-:Y:S02]  /*b220*/  IMAD R7, R12.reuse, 0x8, R3 ;  /* 0x000000080c077824 */ /* 0x040fe400078e0203 */
[----:B------:R-:W-:Y:S02]  /*b230*/  VIADD R12, R12, 0x1 ;  /* 0x000000010c0c7836 */ /* 0x000fe40000000000 */
[----:B------:R-:W0:Y:S03]  /*b240*/  SYNCS.PHASECHK.TRANS64.TRYWAIT P0, [R7+URZ], R2 ;  /* 0x00000002070075a7 */ /* 0x000e26000800017f */
[----:B------:R-:W-:-:S04]  /*b250*/  ISETP.NE.AND P1, PT, R12, 0x9, PT ;  /* 0x000000090c00780c */ /* 0x000fc80003f25270 */
[----:B------:R-:W-:Y:S02]  /*b260*/  SEL R5, RZ, 0x1, P1 ;  /* 0x00000001ff057807 */ /* 0x000fe40000800000 */
[----:B------:R-:W-:Y:S02]  /*b270*/  SEL R12, R12, RZ, P1 ;  /* 0x000000ff0c0c7207 */ /* 0x000fe40000800000 */
[----:B------:R-:W-:-:S03]  /*b280*/  LOP3.LUT R5, R0, R5, RZ, 0x3c, !PT ;  /* 0x0000000500057212 */ /* 0x000fc600078e3cff */
[----:B------:R-:W-:Y:S01]  /*b290*/  IMAD R9, R12, 0x8, R3 ;  /* 0x000000080c097824 */ /* 0x000fe200078e0203 */
[----:B------:R-:W-:Y:S01]  /*b2a0*/  SHF.L.U32 R4, R5, 0x1f, RZ ;  /* 0x0000001f05047819 */ /* 0x000fe200000006ff */
[----:B0-----:R-:W-:Y:S06]  /*b2b0*/  @!P0 BRA `(.L_x_308) ;  /* 0x0000000400948947 */ /* 0x001fec0003800000 */
.L_x_324:
[----:B------:R-:W1:Y:S01]  /*b2c0*/  SYNCS.PHASECHK.TRANS64.TRYWAIT P0, [R9+URZ], R4 ;  /* 0x00000004090075a7 */ /* 0x000e62000800017f */
[----:B------:R-:W-:-:S05]  /*b2d0*/  VIADD R0, R12, 0x1 ;  /* 0x000000010c007836 */ /* 0x000fca0000000000 */
[----:B------:R-:W-:-:S04]  /*b2e0*/  ISETP.NE.AND P1, PT, R0, 0x9, PT ;  /* 0x000000090000780c */ /* 0x000fc80003f25270 */
[----:B0-----:R-:W-:Y:S02]  /*b2f0*/  SEL R2, RZ, 0x1, P1 ;  /* 0x00000001ff027807 */ /* 0x001fe40000800000 */
[----:B------:R-:W-:Y:S02]  /*b300*/  SEL R0, R0, RZ, P1 ;  /* 0x000000ff00007207 */ /* 0x000fe40000800000 */
[----:B------:R-:W-:-:S03]  /*b310*/  LOP3.LUT R7, R5, R2, RZ, 0x3c, !PT ;  /* 0x0000000205077212 */ /* 0x000fc600078e3cff */
[----:B------:R-:W-:Y:S01]  /*b320*/  IMAD R6, R0, 0x8, R3 ;  /* 0x0000000800067824 */ /* 0x000fe200078e0203 */
[----:B------:R-:W-:Y:S01]  /*b330*/  SHF.L.U32 R5, R7, 0x1f, RZ ;  /* 0x0000001f07057819 */ /* 0x000fe200000006ff */
[----:B-1----:R-:W-:Y:S06]  /*b340*/  @!P0 BRA `(.L_x_309) ;  /* 0x0000000400848947 */ /* 0x002fec0003800000 */
.L_x_325:
[----:B------:R-:W1:Y:S01]  /*b350*/  SYNCS.PHASECHK.TRANS64.TRYWAIT P0, [R6+URZ], R5 ;  /* 0x00000005060075a7 */ /* 0x000e62000800017f */
[----:B------:R-:W-:-:S05]  /*b360*/  VIADD R0, R0, 0x1 ;  /* 0x0000000100007836 */ /* 0x000fca0000000000 */
[----:B------:R-:W-:-:S04]  /*b370*/  ISETP.NE.AND P1, PT, R0, 0x9, PT ;  /* 0x000000090000780c */ /* 0x000fc80003f25270 */
[----:B------:R-:W-:Y:S02]  /*b380*/  SEL R2, RZ, 0x1, P1 ;  /* 0x00000001ff027807 */ /* 0x000fe40000800000 */
[----:B------:R-:W-:Y:S02]  /*b390*/  SEL R0, R0, RZ, P1 ;  /* 0x000000ff00007207 */ /* 0x000fe40000800000 */
[----:B------:R-:W-:-:S03]  /*b3a0*/  LOP3.LUT R7, R7, R2, RZ, 0x3c, !PT ;  /* 0x0000000207077212 */ /* 0x000fc600078e3cff */
[----:B0-----:R-:W-:Y:S01]  /*b3b0*/  IMAD R9, R0, 0x8, R3 ;  /* 0x0000000800097824 */ /* 0x001fe200078e0203 */
[----:B------:R-:W-:Y:S01]  /*b3c0*/  SHF.L.U32 R4, R7, 0x1f, RZ ;  /* 0x0000001f07047819 */ /* 0x000fe200000006ff */
[----:B-1----:R-:W-:Y:S06]  /*b3d0*/  @!P0 BRA `(.L_x_310) ;  /* 0x0000000400748947 */ /* 0x002fec0003800000 */
.L_x_326:
        /* <DEDUP_REMOVED lines=9> */
.L_x_327:
        /* <DEDUP_REMOVED lines=9> */
.L_x_328:
        /* <DEDUP_REMOVED lines=9> */
.L_x_329:
        /* <DEDUP_REMOVED lines=9> */
.L_x_330:
[----:B------:R-:W1:Y:S01]  /*b620*/  SYNCS.PHASECHK.TRANS64.TRYWAIT P0, [R9+URZ], R4 ;  /* 0x00000004090075a7 */ /* 0x000e62000800017f */
[----:B------:R-:W-:-:S05]  /*b630*/  VIADD R0, R0, 0x1 ;  /* 0x0000000100007836 */ /* 0x000fca0000000000 */
[----:B------:R-:W-:-:S04]  /*b640*/  ISETP.NE.AND P1, PT, R0, 0x9, PT ;  /* 0x000000090000780c */ /* 0x000fc80003f25270 */
[----:B------:R-:W-:Y:S02]  /*b650*/  SEL R2, RZ, 0x1, P1 ;  /* 0x00000001ff027807 */ /* 0x000fe40000800000 */
[----:B------:R-:W-:Y:S02]  /*b660*/  SEL R0, R0, RZ, P1 ;  /* 0x000000ff00007207 */ /* 0x000fe40000800000 */
[----:B------:R-:W-:Y:S01]  /*b670*/  LOP3.LUT R2, R7, R2, RZ, 0x3c, !PT ;  /* 0x0000000207027212 */ /* 0x000fe200078e3cff */
[----:B-1----:R-:W-:Y:S06]  /*b680*/  @!P0 BRA `(.L_x_315) ;  /* 0x00000004002c8947 */ /* 0x002fec0003800000 */
.L_x_331:
[----:B------:R-:W-:Y:S01]  /*b690*/  IMAD R3, R0, 0x8, R3 ;  /* 0x0000000800037824 */ /* 0x000fe200078e0203 */
[----:B------:R-:W-:-:S07]  /*b6a0*/  SHF.L.U32 R0, R2, 0x1f, RZ ;  /* 0x0000001f02007819 */ /* 0x000fce00000006ff */
.L_x_316:
[----:B--2---:R2:W3:Y:S02]  /*b6b0*/  SYNCS.PHASECHK.TRANS64.TRYWAIT P0, [R3+URZ], R0 ;  /* 0x00000000030075a7 */ /* 0x0044e4000800017f */
[----:B---3--:R-:W-:Y:S05]  /*b6c0*/  @!P0 NANOSLEEP.SYNCS 0x989680 ;  /* 0x009896800000895d */ /* 0x008fea0003900000 */
[----:B------:R-:W3:Y:S02]  /*b6d0*/  @!P0 SYNCS.PHASECHK.TRANS64 P0, [R3+URZ], R0 ;  /* 0x00000000030085a7 */ /* 0x000ee4000800007f */
[----:B---3--:R-:W-:Y:S05]  /*b6e0*/  @!P0 BRA `(.L_x_316) ;  /* 0xfffffffc00f08947 */ /* 0x008fea000383ffff */
.L_x_306:
[----:B------:R-:W-:Y:S05]  /*b6f0*/  BSYNC B0 ;  /* 0x0000000000007941 */ /* 0x000fea0003800000 */
.L_x_305:
[----:B------:R-:W-:Y:S05]  /*b700*/  EXIT ;  /* 0x000000000000794d */ /* 0x000fea0003800000 */
.L_x_18:
[----:B---3--:R3:W4:Y:S02]  /*b710*/  SYNCS.PHASECHK.TRANS64.TRYWAIT P1, [R3+URZ], R0 ;  /* 0x00000000030075a7 */ /* 0x008724000802017f */
[----:B----4-:R-:W-:Y:S05]  /*b720*/  @!P1 NANOSLEEP.SYNCS 0x989680 ;  /* 0x009896800000995d */ /* 0x010fea0003900000 */
[----:B------:R-:W4:Y:S02]  /*b730*/  @!P1 SYNCS.PHASECHK.TRANS64 P1, [R3+URZ], R0 ;  /* 0x00000000030095a7 */ /* 0x000f24000802007f */
[----:B----4-:R-:W-:Y:S05]  /*b740*/  @!P1 BRA `(.L_x_18) ;  /* 0xfffffffc00f09947 */ /* 0x010fea000383ffff */
[----:B------:R-:W-:Y:S05]  /*b750*/  BRA `(.L_x_17) ;  /* 0xffffff5800e07947 */ /* 0x000fea000383ffff */
.L_x_23:
[----:B-1----:R-:W-:-:S04]  /*b760*/  IMAD.U32 R4, RZ, RZ, UR4 ;  /* 0x00000004ff047e24 */ /* 0x002fc8000f8e00ff */
[----:B------:R1:W2:Y:S03]  /*b770*/  SYNCS.PHASECHK.TRANS64.TRYWAIT P1, [R4+URZ], R3 ;  /* 0x00000003040075a7 */ /* 0x0002a6000802017f */
[----:B--2---:R-:W-:Y:S05]  /*b780*/  @!P1 NANOSLEEP.SYNCS 0x989680 ;  /* 0x009896800000995d */ /* 0x004fea0003900000 */
[----:B------:R-:W2:Y:S02]  /*b790*/  @!P1 SYNCS.PHASECHK.TRANS64 P1, [R4+URZ], R3 ;  /* 0x00000003040095a7 */ /* 0x000ea4000802007f */
[----:B--2---:R-:W-:Y:S05]  /*b7a0*/  @!P1 BRA `(.L_x_23) ;  /* 0xfffffffc00ec9947 */ /* 0x004fea000383ffff */
[----:B------:R-:W-:Y:S05]  /*b7b0*/  BRA `(.L_x_22) ;  /* 0xffffff5c00847947 */ /* 0x000fea000383ffff */
.L_x_292:
[----:B------:R-:W-:Y:S01]  /*b7c0*/  BSSY B1, `(.L_x_317) ;  /* 0x0000006000017945 */ /* 0x000fe20003800000 */
[----:B------:R-:W-:-:S07]  /*b7d0*/  IMAD.MOV.U32 R15, RZ, RZ, -0x1 ;  /* 0xffffffffff0f7424 */ /* 0x000fce00078e00ff */
[----:B------:R-:W-:Y:S05]  /*b7e0*/  WARPSYNC.COLLECTIVE R15, `(.L_x_318) ;  /* 0x000000000f0c7348 */ /* 0x000fea0003c00000 */
[----:B------:R-:W-:Y:S02]  /*b7f0*/  ELECT P6, UR62, PT ;  /* 0x00000000003e782f */ /* 0x000fe400038c0000 */
[----:B------:R-:W-:Y:S01]  /*b800*/  MOV R14, UR62 ;  /* 0x0000003e000e7c02 */ /* 0x000fe20008000f00 */
[----:B------:R-:W-:Y:S10]  /*b810*/  ENDCOLLECTIVE ;  /* 0x000000000000791b */ /* 0x000ff40003800000 */
.L_x_318:
[----:B------:R-:W-:Y:S05]  /*b820*/  BSYNC B1 ;  /* 0x0000000000017941 */ /* 0x000fea0003800000 */
.L_x_317:
[----:B------:R-:W-:Y:S05]  /*b830*/  BRA `(.L_x_319) ;  /* 0xffffffec00947947 */ /* 0x000fea000383ffff */
.L_x_295:
[----:B0-----:R0:W1:Y:S02]  /*b840*/  SYNCS.PHASECHK.TRANS64.TRYWAIT P1, [R14+URZ+0x48], R7 ;  /* 0x000048070e0075a7 */ /* 0x001064000802017f */
[----:B-1----:R-:W-:Y:S05]  /*b850*/  @!P1 NANOSLEEP.SYNCS 0x989680 ;  /* 0x009896800000995d */ /* 0x002fea0003900000 */
[----:B------:R-:W1:Y:S02]  /*b860*/  @!P1 SYNCS.PHASECHK.TRANS64 P1, [R14+URZ+0x48], R7 ;  /* 0x000048070e0095a7 */ /* 0x000e64000802007f */
[----:B-1----:R-:W-:Y:S05]  /*b870*/  @!P1 BRA `(.L_x_295) ;  /* 0xfffffffc00f09947 */ /* 0x002fea000383ffff */
[----:B------:R-:W-:Y:S05]  /*b880*/  BRA `(.L_x_320) ;  /* 0xffffffec00c87947 */ /* 0x000fea000383ffff */
.L_x_304:
[----:B------:R-:W-:Y:S01]  /*b890*/  BSSY B0, `(.L_x_321) ;  /* 0x0000006000007945 */ /* 0x000fe20003800000 */
[----:B------:R-:W-:-:S07]  /*b8a0*/  IMAD.MOV.U32 R15, RZ, RZ, -0x1 ;  /* 0xffffffffff0f7424 */ /* 0x000fce00078e00ff */
[----:B------:R-:W-:Y:S05]  /*b8b0*/  WARPSYNC.COLLECTIVE R15, `(.L_x_322) ;  /* 0x000000000f0c7348 */ /* 0x000fea0003c00000 */
[----:B------:R-:W-:Y:S02]  /*b8c0*/  ELECT P6, UR62, PT ;  /* 0x00000000003e782f */ /* 0x000fe400038c0000 */
[----:B------:R-:W-:Y:S01]  /*b8d0*/  MOV R14, UR62 ;  /* 0x0000003e000e7c02 */ /* 0x000fe20008000f00 */
[----:B------:R-:W-:Y:S10]  /*b8e0*/  ENDCOLLECTIVE ;  /* 0x000000000000791b */ /* 0x000ff40003800000 */
.L_x_322:
[----:B------:R-:W-:Y:S05]  /*b8f0*/  BSYNC B0 ;  /* 0x0000000000007941 */ /* 0x000fea0003800000 */
.L_x_321:
[----:B------:R-:W-:Y:S05]  /*b900*/  BRA `(.L_x_323) ;  /* 0xfffffff800187947 */ /* 0x000fea000383ffff */
.L_x_308:
[----:B0-----:R0:W1:Y:S02]  /*b910*/  SYNCS.PHASECHK.TRANS64.TRYWAIT P0, [R7+URZ], R2 ;  /* 0x00000002070075a7 */ /* 0x001064000800017f */
[----:B-1----:R-:W-:Y:S05]  /*b920*/  @!P0 NANOSLEEP.SYNCS 0x989680 ;  /* 0x009896800000895d */ /* 0x002fea0003900000 */
[----:B------:R-:W1:Y:S02]  /*b930*/  @!P0 SYNCS.PHASECHK.TRANS64 P0, [R7+URZ], R2 ;  /* 0x00000002070085a7 */ /* 0x000e64000800007f */
[----:B-1----:R-:W-:Y:S05]  /*b940*/  @!P0 BRA `(.L_x_308) ;  /* 0xfffffffc00f08947 */ /* 0x002fea000383ffff */
[----:B------:R-:W-:Y:S05]  /*b950*/  BRA `(.L_x_324) ;  /* 0xfffffff800587947 */ /* 0x000fea000383ffff */
.L_x_309:
[----:B0-----:R0:W1:Y:S02]  /*b960*/  SYNCS.PHASECHK.TRANS64.TRYWAIT P0, [R9+URZ], R4 ;  /* 0x00000004090075a7 */ /* 0x001064000800017f */
[----:B-1----:R-:W-:Y:S05]  /*b970*/  @!P0 NANOSLEEP.SYNCS 0x989680 ;  /* 0x009896800000895d */ /* 0x002fea0003900000 */
[----:B------:R-:W1:Y:S02]  /*b980*/  @!P0 SYNCS.PHASECHK.TRANS64 P0, [R9+URZ], R4 ;  /* 0x00000004090085a7 */ /* 0x000e64000800007f */
[----:B-1----:R-:W-:Y:S05]  /*b990*/  @!P0 BRA `(.L_x_309) ;  /* 0xfffffffc00f08947 */ /* 0x002fea000383ffff */
[----:B------:R-:W-:Y:S05]  /*b9a0*/  BRA `(.L_x_325) ;  /* 0xfffffff800687947 */ /* 0x000fea000383ffff */
.L_x_310:
[----:B0-----:R0:W1:Y:S02]  /*b9b0*/  SYNCS.PHASECHK.TRANS64.TRYWAIT P0, [R6+URZ], R5 ;  /* 0x00000005060075a7 */ /* 0x001064000800017f */
[----:B-1----:R-:W-:Y:S05]  /*b9c0*/  @!P0 NANOSLEEP.SYNCS 0x989680 ;  /* 0x009896800000895d */ /* 0x002fea0003900000 */
[----:B------:R-:W1:Y:S02]  /*b9d0*/  @!P0 SYNCS.PHASECHK.TRANS64 P0, [R6+URZ], R5 ;  /* 0x00000005060085a7 */ /* 0x000e64000800007f */
[----:B-1----:R-:W-:Y:S05]  /*b9e0*/  @!P0 BRA `(.L_x_310) ;  /* 0xfffffffc00f08947 */ /* 0x002fea000383ffff */
[----:B------:R-:W-:Y:S05]  /*b9f0*/  BRA `(.L_x_326) ;  /* 0xfffffff800787947 */ /* 0x000fea000383ffff */
.L_x_311:
[----:B0-----:R0:W1:Y:S02]  /*ba00*/  SYNCS.PHASECHK.TRANS64.TRYWAIT P0, [R9+URZ], R4 ;  /* 0x00000004090075a7 */ /* 0x001064000800017f */
[----:B-1----:R-:W-:Y:S05]  /*ba10*/  @!P0 NANOSLEEP.SYNCS 0x989680 ;  /* 0x009896800000895d */ /* 0x002fea0003900000 */
[----:B------:R-:W1:Y:S02]  /*ba20*/  @!P0 SYNCS.PHASECHK.TRANS64 P0, [R9+URZ], R4 ;  /* 0x00000004090085a7 */ /* 0x000e64000800007f */
[----:B-1----:R-:W-:Y:S05]  /*ba30*/  @!P0 BRA `(.L_x_311) ;  /* 0xfffffffc00f08947 */ /* 0x002fea000383ffff */
[----:B------:R-:W-:Y:S05]  /*ba40*/  BRA `(.L_x_327) ;  /* 0xfffffff800887947 */ /* 0x000fea000383ffff */
.L_x_312:
[----:B0-----:R0:W1:Y:S02]  /*ba50*/  SYNCS.PHASECHK.TRANS64.TRYWAIT P0, [R6+URZ], R5 ;  /* 0x00000005060075a7 */ /* 0x001064000800017f */
[----:B-1----:R-:W-:Y:S05]  /*ba60*/  @!P0 NANOSLEEP.SYNCS 0x989680 ;  /* 0x009896800000895d */ /* 0x002fea0003900000 */
[----:B------:R-:W1:Y:S02]  /*ba70*/  @!P0 SYNCS.PHASECHK.TRANS64 P0, [R6+URZ], R5 ;  /* 0x00000005060085a7 */ /* 0x000e64000800007f */
[----:B-1----:R-:W-:Y:S05]  /*ba80*/  @!P0 BRA `(.L_x_312) ;  /* 0xfffffffc00f08947 */ /* 0x002fea000383ffff */
[----:B------:R-:W-:Y:S05]  /*ba90*/  BRA `(.L_x_328) ;  /* 0xfffffff800987947 */ /* 0x000fea000383ffff */
.L_x_313:
[----:B0-----:R0:W1:Y:S02]  /*baa0*/  SYNCS.PHASECHK.TRANS64.TRYWAIT P0, [R9+URZ], R4 ;  /* 0x00000004090075a7 */ /* 0x001064000800017f */
[----:B-1----:R-:W-:Y:S05]  /*bab0*/  @!P0 NANOSLEEP.SYNCS 0x989680 ;  /* 0x009896800000895d */ /* 0x002fea0003900000 */
[----:B------:R-:W1:Y:S02]  /*bac0*/  @!P0 SYNCS.PHASECHK.TRANS64 P0, [R9+URZ], R4 ;  /* 0x00000004090085a7 */ /* 0x000e64000800007f */
[----:B-1----:R-:W-:Y:S05]  /*bad0*/  @!P0 BRA `(.L_x_313) ;  /* 0xfffffffc00f08947 */ /* 0x002fea000383ffff */
[----:B------:R-:W-:Y:S05]  /*bae0*/  BRA `(.L_x_329) ;  /* 0xfffffff800a87947 */ /* 0x000fea000383ffff */
.L_x_314:
[----:B0-----:R0:W1:Y:S02]  /*baf0*/  SYNCS.PHASECHK.TRANS64.TRYWAIT P0, [R6+URZ], R5 ;  /* 0x00000005060075a7 */ /* 0x001064000800017f */
[----:B-1----:R-:W-:Y:S05]  /*bb00*/  @!P0 NANOSLEEP.SYNCS 0x989680 ;  /* 0x009896800000895d */ /* 0x002fea0003900000 */
[----:B------:R-:W1:Y:S02]  /*bb10*/  @!P0 SYNCS.PHASECHK.TRANS64 P0, [R6+URZ], R5 ;  /* 0x00000005060085a7 */ /* 0x000e64000800007f */
[----:B-1----:R-:W-:Y:S05]  /*bb20*/  @!P0 BRA `(.L_x_314) ;  /* 0xfffffffc00f08947 */ /* 0x002fea000383ffff */
[----:B------:R-:W-:Y:S05]  /*bb30*/  BRA `(.L_x_330) ;  /* 0xfffffff800b87947 */ /* 0x000fea000383ffff */
.L_x_315:
[----:B-1----:R1:W2:Y:S02]  /*bb40*/  SYNCS.PHASECHK.TRANS64.TRYWAIT P0, [R9+URZ], R4 ;  /* 0x00000004090075a7 */ /* 0x0022a4000800017f */
[----:B--2---:R-:W-:Y:S05]  /*bb50*/  @!P0 NANOSLEEP.SYNCS 0x989680 ;  /* 0x009896800000895d */ /* 0x004fea0003900000 */
[----:B------:R-:W2:Y:S02]  /*bb60*/  @!P0 SYNCS.PHASECHK.TRANS64 P0, [R9+URZ], R4 ;  /* 0x00000004090085a7 */ /* 0x000ea4000800007f */
[----:B--2---:R-:W-:Y:S05]  /*bb70*/  @!P0 BRA `(.L_x_315) ;  /* 0xfffffffc00f08947 */ /* 0x004fea000383ffff */
[----:B------:R-:W-:Y:S05]  /*bb80*/  BRA `(.L_x_331) ;  /* 0xfffffff800c07947 */ /* 0x000fea000383ffff */
.L_x_332:
[----:B------:R-:W-:-:S00]  /*bb90*/  BRA `(.L_x_332) ;  /* 0xfffffffc00fc7947 */ /* 0x000fc0000383ffff */
[----:B------:R-:W-:-:S00]  /*bba0*/  NOP ;  /* 0x0000000000007918 */ /* 0x000fc00000000000 */
        /* <DEDUP_REMOVED lines=13> */
.L_x_333:


//--------------------- .nv.global.init           --------------------------
	.section	.nv.global.init,"aw",@progbits
.nv.global.init:
	.type		$str$22,@object
	.size		$str$22,($str$23 - $str$22)
$str$22:
        /*0000*/ 	.byte	0x6b, 0x5f, 0x74, 0x69, 0x6c, 0x65, 0x5f, 0x63, 0x6f, 0x75, 0x6e, 0x74, 0x20, 0x3e, 0x3d, 0x20
        /*0010*/ 	.byte	0x31, 0x00
	.type		$str$23,@object
	.size		$str$23,(__unnamed_1 - $str$23)
$str$23:
        /*0012*/ 	.byte	0x2f, 0x74, 0x6d, 0x70, 0x2f, 0x63, 0x75, 0x74, 0x6c, 0x61, 0x73, 0x73, 0x5f, 0x73, 0x77, 0x65
        /*0022*/ 	.byte	0x65, 0x70, 0x5f, 0x73, 0x72, 0x63, 0x2f, 0x69, 0x6e, 0x63, 0x6c, 0x75, 0x64, 0x65, 0x2f, 0x63
        /*0032*/ 	.byte	0x75, 0x74, 0x6c, 0x61, 0x73, 0x73, 0x2f, 0x67, 0x65, 0x6d, 0x6d, 0x2f, 0x63, 0x6f, 0x6c, 0x6c
        /*0042*/ 	.byte	0x65, 0x63, 0x74, 0x69, 0x76, 0x65, 0x2f, 0x73, 0x6d, 0x39, 0x30, 0x5f, 0x6d, 0x6d, 0x61, 0x5f
        /*0052*/ 	.byte	0x74, 0x6d, 0x61, 0x5f, 0x67, 0x6d, 0x6d, 0x61, 0x5f, 0x73, 0x73, 0x5f, 0x77, 0x61, 0x72, 0x70
        /*0062*/ 	.byte	0x73, 0x70, 0x65, 0x63, 0x69, 0x61, 0x6c, 0x69, 0x7a, 0x65, 0x64, 0x2e, 0x68, 0x70, 0x70, 0x00
	.type		__unnamed_1,@object
	.size		__unnamed_1,(.L_0 - __unnamed_1)
__unnamed_1:
        /*0072*/ 	.byte	0x76, 0x6f, 0x69, 0x64, 0x20, 0x63, 0x75, 0x74, 0x6c, 0x61, 0x73, 0x73, 0x3a, 0x3a, 0x67, 0x65
        /* <DEDUP_REMOVED lines=180> */
        /*0bc2*/ 	.byte	0x74, 0x69, 0x74, 0x79, 0x5d, 0x00
.L_0:


//--------------------- .nv.shared._ZN7cutlass13device_kernelINS_4gemm6kernel13GemmUniversalIN4cute5tupleIJiiiiEEENS1_10collective13CollectiveMmaINS1_34MainloopSm90TmaGmmaWarpSpecializedILi9ENS5_IJNS4_1CILi1EEESB_SB_EEENS1_35KernelTmaWarpSpecializedCooperativeEEENS5_IJNSA_ILi128EEENSA_ILi256EEENSA_ILi32EEEEEENS_10bfloat16_tENS5_IJlSB_lEEESJ_SK_NS4_8TiledMMAINS4_8MMA_AtomIJNS4_4SM904GMMA28MMA_64x256x16_F32BF16BF16_SSILNSO_5MajorE0ELSQ_0ELNSO_7ScaleInE1ELSR_1EEEEEENS4_6LayoutINS5_IJNSA_ILi2EEESB_SB_EEENS5_IJSB_NSA_ILi0EEESX_EEEEENS5_IJNS4_10UnderscoreES10_S10_EEEEENS4_13SM90_TMA_LOADENS4_14ComposedLayoutINS4_7SwizzleILi2ELi4ELi3EEENS4_18smem_ptr_flag_bitsILi16EEENSU_INS5_IJNSA_ILi8EEESH_EEENS5_IJSH_SB_EEEEEEEvNS4_8identityES13_S1D_vS1E_EENS_8epilogue10collective6detail29Sm90TmaWarpSpecializedAdapterINS1H_15DefaultEpilogueISJ_SK_SK_NS1G_6thread17LinearCombinationISJ_Li1EffLNS1L_9ScaleType4KindE0ELNS_15FloatRoundStyleE2ESJ_EENS1_15EpilogueDefaultEEEEEvvEEEEvNT_6ParamsE --------------------------
	.section	.nv.shared._ZN7cutlass13device_kernelINS_4gemm6kernel13GemmUniversalIN4cute5tupleIJiiiiEEENS1_10collective13CollectiveMmaINS1_34MainloopSm90TmaGmmaWarpSpecializedILi9ENS5_IJNS4_1CILi1EEESB_SB_EEENS1_35KernelTmaWarpSpecializedCooperativeEEENS5_IJNSA_ILi128EEENSA_ILi256EEENSA_ILi32EEEEEENS_10bfloat16_tENS5_IJlSB_lEEESJ_SK_NS4_8TiledMMAINS4_8MMA_AtomIJNS4_4SM904GMMA28MMA_64x256x16_F32BF16BF16_SSILNSO_5MajorE0ELSQ_0ELNSO_7ScaleInE1ELSR_1EEEEEENS4_6LayoutINS5_IJNSA_ILi2EEESB_SB_EEENS5_IJSB_NSA_ILi0EEESX_EEEEENS5_IJNS4_10UnderscoreES10_S10_EEEEENS4_13SM90_TMA_LOADENS4_14ComposedLayoutINS4_7SwizzleILi2ELi4ELi3EEENS4_18smem_ptr_flag_bitsILi16EEENSU_INS5_IJNSA_ILi8EEESH_EEENS5_IJSH_SB_EEEEEEEvNS4_8identityES13_S1D_vS1E_EENS_8epilogue10collective6detail29Sm90TmaWarpSpecializedAdapterINS1H_15DefaultEpilogueISJ_SK_SK_NS1G_6thread17LinearCombinationISJ_Li1EffLNS1L_9ScaleType4KindE0ELNS_15FloatRoundStyleE2ESJ_EENS1_15EpilogueDefaultEEEEEvvEEEEvNT_6ParamsE,"aw",@nobits
	.sectionflags	@""
	.align	16
	.zero		1024


//--------------------- .nv.shared.reserved.0     --------------------------
	.section	.nv.shared.reserved.0,"aw",@nobits
	.weak		__nv_reservedSMEM_offset_0_alias
	.size		__nv_reservedSMEM_offset_0_alias, 0, 0
	.other		__nv_reservedSMEM_offset_0_alias,@"STO_CUDA_RESERVED_SHARED STV_DEFAULT"
__nv_reservedSMEM_offset_0_alias:
	.zero		0


//--------------------- .nv.global                --------------------------
	.section	.nv.global,"aw",@nobits
.nv.global:
	.type		_ZN40_INTERNAL_08f8dfa4_4_k_cu_090b3880_242714cute1_E,@object
	.size		_ZN40_INTERNAL_08f8dfa4_4_k_cu_090b3880_242714cute1_E,(_ZN40_INTERNAL_08f8dfa4_4_k_cu_090b3880_242714cuda3std3__45__cpo6cbeginE - _ZN40_INTERNAL_08f8dfa4_4_k_cu_090b3880_242714cute1_E)
_ZN40_INTERNAL_08f8dfa4_4_k_cu_090b3880_242714cute1_E:
	.zero		1
	.type		_ZN40_INTERNAL_08f8dfa4_4_k_cu_090b3880_242714cuda3std3__45__cpo6cbeginE,@object
	.size		_ZN40_INTERNAL_08f8dfa4_4_k_cu_090b3880_242714cuda3std3__45__cpo6cbeginE,(_ZN40_INTERNAL_08f8dfa4_4_k_cu_090b3880_242714cuda3std3__48in_placeE - _ZN40_INTERNAL_08f8dfa4_4_k_cu_090b3880_242714cuda3std3__45__cpo6cbeginE)
_ZN40_INTERNAL_08f8dfa4_4_k_cu_090b3880_242714cuda3std3__45__cpo6cbeginE:
	.zero		1
	.type		_ZN40_INTERNAL_08f8dfa4_4_k_cu_090b3880_242714cuda3std3__48in_placeE,@object
	.size		_ZN40_INTERNAL_08f8dfa4_4_k_cu_090b3880_242714cuda3std3__48in_placeE,(_ZN40_INTERNAL_08f8dfa4_4_k_cu_090b3880_242714cuda3std6ranges3__45__cpo9iter_moveE - _ZN40_INTERNAL_08f8dfa4_4_k_cu_090b3880_242714cuda3std3__48in_placeE)
_ZN40_INTERNAL_08f8dfa4_4_k_cu_090b3880_242714cuda3std3__48in_placeE:
	.zero		1
	.type		_ZN40_INTERNAL_08f8dfa4_4_k_cu_090b3880_242714cuda3std6ranges3__45__cpo9iter_moveE,@object
	.size		_ZN40_INTERNAL_08f8dfa4_4_k_cu_090b3880_242714cuda3std6ranges3__45__cpo9iter_moveE,(_ZN40_INTERNAL_08f8dfa4_4_k_cu_090b3880_242714cuda3std3__45__cpo5beginE - _ZN40_INTERNAL_08f8dfa4_4_k_cu_090b3880_242714cuda3std6ranges3__45__cpo9iter_moveE)
_ZN40_INTERNAL_08f8dfa4_4_k_cu_090b3880_242714cuda3std6ranges3__45__cpo9iter_moveE:
	.zero		1
	.type		_ZN40_INTERNAL_08f8dfa4_4_k_cu_090b3880_242714cuda3std3__45__cpo5beginE,@object
	.size		_ZN40_INTERNAL_08f8dfa4_4_k_cu_090b3880_242714cuda3std3__45__cpo5beginE,(_ZN40_INTERNAL_08f8dfa4_4_k_cu_090b3880_242714cuda3std3__442_GLOBAL__N__08f8dfa4_4_k_cu_090b3880_242716ignoreE - _ZN40_INTERNAL_08f8dfa4_4_k_cu_090b3880_242714cuda3std3__45__cpo5beginE)
_ZN40_INTERNAL_08f8dfa4_4_k_cu_090b3880_242714cuda3std3__45__cpo5beginE:
	.zero		1
	.type		_ZN40_INTERNAL_08f8dfa4_4_k_cu_090b3880_242714cuda3std3__442_GLOBAL__N__08f8dfa4_4_k_cu_090b3880_242716ignoreE,@object
	.size		_ZN40_INTERNAL_08f8dfa4_4_k_cu_090b3880_242714cuda3std3__442_GLOBAL__N__08f8dfa4_4_k_cu_090b3880_242716ignoreE,(_ZN40_INTERNAL_08f8dfa4_4_k_cu_090b3880_242714cute7productE - _ZN40_INTERNAL_08f8dfa4_4_k_cu_090b3880_242714cuda3std3__442_GLOBAL__N__08f8dfa4_4_k_cu_090b3880_242716ignoreE)
_ZN40_INTERNAL_08f8dfa4_4_k_cu_090b3880_242714cuda3std3__442_GLOBAL__N__08f8dfa4_4_k_cu_090b3880_242716ignoreE:
	.zero		1
	.type		_ZN40_INTERNAL_08f8dfa4_4_k_cu_090b3880_242714cute7productE,@object
	.size		_ZN40_INTERNAL_08f8dfa4_4_k_cu_090b3880_242714cute7productE,(_ZN40_INTERNAL_08f8dfa4_4_k_cu_090b3880_242714cuda3std3__45__cpo3endE - _ZN40_INTERNAL_08f8dfa4_4_k_cu_090b3880_242714cute7productE)
_ZN40_INTERNAL_08f8dfa4_4_k_cu_090b3880_242714cute7productE:
	.zero		1
	.type		_ZN40_INTERNAL_08f8dfa4_4_k_cu_090b3880_242714cuda3std3__45__cpo3endE,@object
	.size		_ZN40_INTERNAL_08f8dfa4_4_k_cu_090b3880_242714cuda3std3__45__cpo3endE,(_ZN40_INTERNAL_08f8dfa4_4_k_cu_090b3880_242714cuda3std3__419piecewise_constructE - _ZN40_INTERNAL_08f8dfa4_4_k_cu_090b3880_242714cuda3std3__45__cpo3endE)
_ZN40_INTERNAL_08f8dfa4_4_k_cu_090b3880_242714cuda3std3__45__cpo3endE:
	.zero		1
	.type		_ZN40_INTERNAL_08f8dfa4_4_k_cu_090b3880_242714cuda3std3__419piecewise_constructE,@object
	.size		_ZN40_INTERNAL_08f8dfa4_4_k_cu_090b3880_242714cuda3std3__419piecewise_constructE,(_ZN40_INTERNAL_08f8dfa4_4_k_cu_090b3880_242714cuda3std3__45__cpo4cendE - _ZN40_INTERNAL_08f8dfa4_4_k_cu_090b3880_242714cuda3std3__419piecewise_constructE)
_ZN40_INTERNAL_08f8dfa4_4_k_cu_090b3880_242714cuda3std3__419piecewise_constructE:
	.zero		1
	.type		_ZN40_INTERNAL_08f8dfa4_4_k_cu_090b3880_242714cuda3std3__45__cpo4cendE,@object
	.size		_ZN40_INTERNAL_08f8dfa4_4_k_cu_090b3880_242714cuda3std3__45__cpo4cendE,(_ZN40_INTERNAL_08f8dfa4_4_k_cu_090b3880_242714cuda3std6ranges3__45__cpo4swapE - _ZN40_INTERNAL_08f8dfa4_4_k_cu_090b3880_242714cuda3std3__45__cpo4cendE)
_ZN40_INTERNAL_08f8dfa4_4_k_cu_090b3880_242714cuda3std3__45__cpo4cendE:
	.zero		1
	.type		_ZN40_INTERNAL_08f8dfa4_4_k_cu_090b3880_242714cuda3std6ranges3__45__cpo4swapE,@object
	.size		_ZN40_INTERNAL_08f8dfa4_4_k_cu_090b3880_242714cuda3std6ranges3__45__cpo4swapE,(.L_8 - _ZN40_INTERNAL_08f8dfa4_4_k_cu_090b3880_242714cuda3std6ranges3__45__cpo4swapE)
_ZN40_INTERNAL_08f8dfa4_4_k_cu_090b3880_242714cuda3std6ranges3__45__cpo4swapE:
	.zero		1
.L_8:


//--------------------- .nv.constant0._ZN7cutlass13device_kernelINS_4gemm6kernel13GemmUniversalIN4cute5tupleIJiiiiEEENS1_10collective13CollectiveMmaINS1_34MainloopSm90TmaGmmaWarpSpecializedILi9ENS5_IJNS4_1CILi1EEESB_SB_EEENS1_35KernelTmaWarpSpecializedCooperativeEEENS5_IJNSA_ILi128EEENSA_ILi256EEENSA_ILi32EEEEEENS_10bfloat16_tENS5_IJlSB_lEEESJ_SK_NS4_8TiledMMAINS4_8MMA_AtomIJNS4_4SM904GMMA28MMA_64x256x16_F32BF16BF16_SSILNSO_5MajorE0ELSQ_0ELNSO_7ScaleInE1ELSR_1EEEEEENS4_6LayoutINS5_IJNSA_ILi2EEESB_SB_EEENS5_IJSB_NSA_ILi0EEESX_EEEEENS5_IJNS4_10UnderscoreES10_S10_EEEEENS4_13SM90_TMA_LOADENS4_14ComposedLayoutINS4_7SwizzleILi2ELi4ELi3EEENS4_18smem_ptr_flag_bitsILi16EEENSU_INS5_IJNSA_ILi8EEESH_EEENS5_IJSH_SB_EEEEEEEvNS4_8identityES13_S1D_vS1E_EENS_8epilogue10collective6detail29Sm90TmaWarpSpecializedAdapterINS1H_15DefaultEpilogueISJ_SK_SK_NS1G_6thread17LinearCombinationISJ_Li1EffLNS1L_9ScaleType4KindE0ELNS_15FloatRoundStyleE2ESJ_EENS1_15EpilogueDefaultEEEEEvvEEEEvNT_6ParamsE --------------------------
	.section	.nv.constant0._ZN7cutlass13device_kernelINS_4gemm6kernel13GemmUniversalIN4cute5tupleIJiiiiEEENS1_10collective13CollectiveMmaINS1_34MainloopSm90TmaGmmaWarpSpecializedILi9ENS5_IJNS4_1CILi1EEESB_SB_EEENS1_35KernelTmaWarpSpecializedCooperativeEEENS5_IJNSA_ILi128EEENSA_ILi256EEENSA_ILi32EEEEEENS_10bfloat16_tENS5_IJlSB_lEEESJ_SK_NS4_8TiledMMAINS4_8MMA_AtomIJNS4_4SM904GMMA28MMA_64x256x16_F32BF16BF16_SSILNSO_5MajorE0ELSQ_0ELNSO_7ScaleInE1ELSR_1EEEEEENS4_6LayoutINS5_IJNSA_ILi2EEESB_SB_EEENS5_IJSB_NSA_ILi0EEESX_EEEEENS5_IJNS4_10UnderscoreES10_S10_EEEEENS4_13SM90_TMA_LOADENS4_14ComposedLayoutINS4_7SwizzleILi2ELi4ELi3EEENS4_18smem_ptr_flag_bitsILi16EEENSU_INS5_IJNSA_ILi8EEESH_EEENS5_IJSH_SB_EEEEEEEvNS4_8identityES13_S1D_vS1E_EENS_8epilogue10collective6detail29Sm90TmaWarpSpecializedAdapterINS1H_15DefaultEpilogueISJ_SK_SK_NS1G_6thread17LinearCombinationISJ_Li1EffLNS1L_9ScaleType4KindE0ELNS_15FloatRoundStyleE2ESJ_EENS1_15EpilogueDefaultEEEEEvvEEEEvNT_6ParamsE,"a",@progbits
	.sectionflags	@""
	.align	4
.nv.constant0._ZN7cutlass13device_kernelINS_4gemm6kernel13GemmUniversalIN4cute5tupleIJiiiiEEENS1_10collective13CollectiveMmaINS1_34MainloopSm90TmaGmmaWarpSpecializedILi9ENS5_IJNS4_1CILi1EEESB_SB_EEENS1_35KernelTmaWarpSpecializedCooperativeEEENS5_IJNSA_ILi128EEENSA_ILi256EEENSA_ILi32EEEEEENS_10bfloat16_tENS5_IJlSB_lEEESJ_SK_NS4_8TiledMMAINS4_8MMA_AtomIJNS4_4SM904GMMA28MMA_64x256x16_F32BF16BF16_SSILNSO_5MajorE0ELSQ_0ELNSO_7ScaleInE1ELSR_1EEEEEENS4_6LayoutINS5_IJNSA_ILi2EEESB_SB_EEENS5_IJSB_NSA_ILi0EEESX_EEEEENS5_IJNS4_10UnderscoreES10_S10_EEEEENS4_13SM90_TMA_LOADENS4_14ComposedLayoutINS4_7SwizzleILi2ELi4ELi3EEENS4_18smem_ptr_flag_bitsILi16EEENSU_INS5_IJNSA_ILi8EEESH_EEENS5_IJSH_SB_EEEEEEEvNS4_8identityES13_S1D_vS1E_EENS_8epilogue10collective6detail29Sm90TmaWarpSpecializedAdapterINS1H_15DefaultEpilogueISJ_SK_SK_NS1G_6thread17LinearCombinationISJ_Li1EffLNS1L_9ScaleType4KindE0ELNS_15FloatRoundStyleE2ESJ_EENS1_15EpilogueDefaultEEEEEvvEEEEvNT_6ParamsE:
	.zero		1664


//--------------------- SYMBOLS --------------------------

	.type		.nv.reservedSmem.offset0,@object
	.size		.nv.reservedSmem.offset0,0x4
	.type		__assertfail,@function
